	.target	sm_80

	.elftype	@"ET_EXEC"


//--------------------- .note.nv.tkinfo           --------------------------
	.section	.note.nv.tkinfo,"",@"SHT_NOTE"
	.sectionflags	@"SHF_NOTE_NV_TKINFO"
	.tkinfo
        /*0018*/ 	.word	0x00000002
        /*0030*/ 	.string	""
        /*0030*/ 	.string	"ptxas"
        /*0030*/ 	.string	"Cuda compilation tools, release 13.0, V13.0.88"
        /*0030*/ 	.string	"Build cuda_13.0.r13.0/compiler.36424714_0"
        /*0030*/ 	.string	"-v  -suppress-debug-info  -lineinfo  -arch sm_80 "



//--------------------- .note.nv.cuinfo           --------------------------
	.section	.note.nv.cuinfo,"",@"SHT_NOTE"
	.sectionflags	@"SHF_NOTE_NV_CUINFO"
        /*0018*/ 	.short	0x0002
        /*001a*/ 	.short	0x0050
        /*001c*/ 	.short	0x0082
	.zero		2


//--------------------- .nv.info                  --------------------------
	.section	.nv.info,"",@"SHT_CUDA_INFO"
	.align	4


	//----- nvinfo : EIATTR_REGCOUNT
	.align		4
        /*0000*/ 	.byte	0x04, 0x2f
        /*0002*/ 	.short	(.L_1 - .L_0)
	.align		4
.L_0:
        /*0004*/ 	.word	index@(matmul_kernel)
        /*0008*/ 	.word	0x000000ff


	//----- nvinfo : EIATTR_FRAME_SIZE
	.align		4
.L_1:
        /*000c*/ 	.byte	0x04, 0x11
        /*000e*/ 	.short	(.L_3 - .L_2)
	.align		4
.L_2:
        /*0010*/ 	.word	index@(matmul_kernel)
        /*0014*/ 	.word	0x00000008


	//----- nvinfo : EIATTR_MIN_STACK_SIZE
	.align		4
.L_3:
        /*0018*/ 	.byte	0x04, 0x12
        /*001a*/ 	.short	(.L_5 - .L_4)
	.align		4
.L_4:
        /*001c*/ 	.word	index@(matmul_kernel)
        /*0020*/ 	.word	0x00000008
.L_5:


//--------------------- .nv.info.matmul_kernel    --------------------------
	.section	.nv.info.matmul_kernel,"",@"SHT_CUDA_INFO"
	.sectionflags	@""
	.align	4


	//----- nvinfo : EIATTR_CUDA_API_VERSION
	.align		4
        /*0000*/ 	.byte	0x04, 0x37
        /*0002*/ 	.short	(.L_7 - .L_6)
.L_6:
        /*0004*/ 	.word	0x00000082


	//----- nvinfo : EIATTR_SW2861232_WAR
	.align		4
.L_7:
        /*0008*/ 	.byte	0x01, 0x35
	.zero		2


	//----- nvinfo : EIATTR_PARAM_CBANK
	.align		4
        /*000c*/ 	.byte	0x04, 0x0a
        /*000e*/ 	.short	(.L_9 - .L_8)
	.align		4
.L_8:
        /*0010*/ 	.word	index@(.nv.constant0.matmul_kernel)
        /*0014*/ 	.short	0x0160
        /*0016*/ 	.short	0x0050


	//----- nvinfo : EIATTR_CBANK_PARAM_SIZE
	.align		4
.L_9:
        /*0018*/ 	.byte	0x03, 0x19
        /*001a*/ 	.short	0x0050


	//----- nvinfo : EIATTR_KPARAM_INFO
	.align		4
        /*001c*/ 	.byte	0x04, 0x17
        /*001e*/ 	.short	(.L_11 - .L_10)
.L_10:
        /*0020*/ 	.word	0x00000000
        /*0024*/ 	.short	0x000d
        /*0026*/ 	.short	0x0048
        /*0028*/ 	.byte	0x00, 0xf4, 0x21, 0x00


	//----- nvinfo : EIATTR_KPARAM_INFO
	.align		4
.L_11:
        /*002c*/ 	.byte	0x04, 0x17
        /*002e*/ 	.short	(.L_13 - .L_12)
.L_12:
        /*0030*/ 	.word	0x00000000
        /*0034*/ 	.short	0x000c
        /*0036*/ 	.short	0x0040
        /*0038*/ 	.byte	0x00, 0xf4, 0x21, 0x00


	//----- nvinfo : EIATTR_KPARAM_INFO
	.align		4
.L_13:
        /*003c*/ 	.byte	0x04, 0x17
        /*003e*/ 	.short	(.L_15 - .L_14)
.L_14:
        /*0040*/ 	.word	0x00000000
        /*0044*/ 	.short	0x000b
        /*0046*/ 	.short	0x0038
        /*0048*/ 	.byte	0x00, 0xf0, 0x11, 0x00


	//----- nvinfo : EIATTR_KPARAM_INFO
	.align		4
.L_15:
        /*004c*/ 	.byte	0x04, 0x17
        /*004e*/ 	.short	(.L_17 - .L_16)
.L_16:
        /*0050*/ 	.word	0x00000000
        /*0054*/ 	.short	0x000a
        /*0056*/ 	.short	0x0034
        /*0058*/ 	.byte	0x00, 0xf0, 0x11, 0x00


	//----- nvinfo : EIATTR_KPARAM_INFO
	.align		4
.L_17:
        /*005c*/ 	.byte	0x04, 0x17
        /*005e*/ 	.short	(.L_19 - .L_18)
.L_18:
        /*0060*/ 	.word	0x00000000
        /*0064*/ 	.short	0x0009
        /*0066*/ 	.short	0x0030
        /*0068*/ 	.byte	0x00, 0xf0, 0x11, 0x00


	//----- nvinfo : EIATTR_KPARAM_INFO
	.align		4
.L_19:
        /*006c*/ 	.byte	0x04, 0x17
        /*006e*/ 	.short	(.L_21 - .L_20)
.L_20:
        /*0070*/ 	.word	0x00000000
        /*0074*/ 	.short	0x0008
        /*0076*/ 	.short	0x002c
        /*0078*/ 	.byte	0x00, 0xf0, 0x11, 0x00


	//----- nvinfo : EIATTR_KPARAM_INFO
	.align		4
.L_21:
        /*007c*/ 	.byte	0x04, 0x17
        /*007e*/ 	.short	(.L_23 - .L_22)
.L_22:
        /*0080*/ 	.word	0x00000000
        /*0084*/ 	.short	0x0007
        /*0086*/ 	.short	0x0028
        /*0088*/ 	.byte	0x00, 0xf0, 0x11, 0x00


	//----- nvinfo : EIATTR_KPARAM_INFO
	.align		4
.L_23:
        /*008c*/ 	.byte	0x04, 0x17
        /*008e*/ 	.short	(.L_25 - .L_24)
.L_24:
        /*0090*/ 	.word	0x00000000
        /*0094*/ 	.short	0x0006
        /*0096*/ 	.short	0x0024
        /*0098*/ 	.byte	0x00, 0xf0, 0x11, 0x00


	//----- nvinfo : EIATTR_KPARAM_INFO
	.align		4
.L_25:
        /*009c*/ 	.byte	0x04, 0x17
        /*009e*/ 	.short	(.L_27 - .L_26)
.L_26:
        /*00a0*/ 	.word	0x00000000
        /*00a4*/ 	.short	0x0005
        /*00a6*/ 	.short	0x0020
        /*00a8*/ 	.byte	0x00, 0xf0, 0x11, 0x00


	//----- nvinfo : EIATTR_KPARAM_INFO
	.align		4
.L_27:
        /*00ac*/ 	.byte	0x04, 0x17
        /*00ae*/ 	.short	(.L_29 - .L_28)
.L_28:
        /*00b0*/ 	.word	0x00000000
        /*00b4*/ 	.short	0x0004
        /*00b6*/ 	.short	0x001c
        /*00b8*/ 	.byte	0x00, 0xf0, 0x11, 0x00


	//----- nvinfo : EIATTR_KPARAM_INFO
	.align		4
.L_29:
        /*00bc*/ 	.byte	0x04, 0x17
        /*00be*/ 	.short	(.L_31 - .L_30)
.L_30:
        /*00c0*/ 	.word	0x00000000
        /*00c4*/ 	.short	0x0003
        /*00c6*/ 	.short	0x0018
        /*00c8*/ 	.byte	0x00, 0xf0, 0x11, 0x00


	//----- nvinfo : EIATTR_KPARAM_INFO
	.align		4
.L_31:
        /*00cc*/ 	.byte	0x04, 0x17
        /*00ce*/ 	.short	(.L_33 - .L_32)
.L_32:
        /*00d0*/ 	.word	0x00000000
        /*00d4*/ 	.short	0x0002
        /*00d6*/ 	.short	0x0010
        /*00d8*/ 	.byte	0x00, 0xf4, 0x21, 0x00


	//----- nvinfo : EIATTR_KPARAM_INFO
	.align		4
.L_33:
        /*00dc*/ 	.byte	0x04, 0x17
        /*00de*/ 	.short	(.L_35 - .L_34)
.L_34:
        /*00e0*/ 	.word	0x00000000
        /*00e4*/ 	.short	0x0001
        /*00e6*/ 	.short	0x0008
        /*00e8*/ 	.byte	0x00, 0xf4, 0x21, 0x00


	//----- nvinfo : EIATTR_KPARAM_INFO
	.align		4
.L_35:
        /*00ec*/ 	.byte	0x04, 0x17
        /*00ee*/ 	.short	(.L_37 - .L_36)
.L_36:
        /*00f0*/ 	.word	0x00000000
        /*00f4*/ 	.short	0x0000
        /*00f6*/ 	.short	0x0000
        /*00f8*/ 	.byte	0x00, 0xf4, 0x21, 0x00


	//----- nvinfo : EIATTR_MAXREG_COUNT
	.align		4
.L_37:
        /*00fc*/ 	.byte	0x03, 0x1b
        /*00fe*/ 	.short	0x00ff


	//----- nvinfo : EIATTR_NUM_BARRIERS
	.align		4
        /*0100*/ 	.byte	0x02, 0x4c
        /*0102*/ 	.byte	0x01
	.zero		1


	//----- nvinfo : EIATTR_ANNOTATIONS
	.align		4
        /*0104*/ 	.byte	0x04, 0x55
        /*0106*/ 	.short	(.L_39 - .L_38)


	//   ....[0]....
.L_38:
        /*0108*/ 	.word	0x00000001
        /*010c*/ 	.byte	0x90, 0x05, 0x00, 0x00, 0x01, 0x00, 0x00, 0x00, 0xe0, 0x9e, 0x00, 0x00


	//----- nvinfo : EIATTR_MERCURY_ISA_VERSION
	.align		4
.L_39:
        /*0118*/ 	.byte	0x03, 0x5f
        /*011a*/ 	.short	0x0000


	//----- nvinfo : EIATTR_EXIT_INSTR_OFFSETS
	.align		4
        /*011c*/ 	.byte	0x04, 0x1c
        /*011e*/ 	.short	(.L_41 - .L_40)


	//   ....[0]....
.L_40:
        /*0120*/ 	.word	0x0000ae80


	//   ....[1]....
        /*0124*/ 	.word	0x0000aeb0


	//----- nvinfo : EIATTR_REQNTID
	.align		4
.L_41:
        /*0128*/ 	.byte	0x04, 0x10
        /*012a*/ 	.short	(.L_43 - .L_42)
.L_42:
        /*012c*/ 	.word	0x00000080
        /*0130*/ 	.word	0x00000001
        /*0134*/ 	.word	0x00000001
.L_43:


//--------------------- .nv.callgraph             --------------------------
	.section	.nv.callgraph,"",@"SHT_CUDA_CALLGRAPH"
	.align	4
	.sectionentsize	8
	.align		4
        /*0000*/ 	.word	0x00000000
	.align		4
        /*0004*/ 	.word	0xffffffff
	.align		4
        /*0008*/ 	.word	0x00000000
	.align		4
        /*000c*/ 	.word	0xfffffffe
	.align		4
        /*0010*/ 	.word	0x00000000
	.align		4
        /*0014*/ 	.word	0xfffffffd
	.align		4
        /*0018*/ 	.word	0x00000000
	.align		4
        /*001c*/ 	.word	0xfffffffc


//--------------------- .nv.rel.action            --------------------------
	.section	.nv.rel.action,"",@"SHT_CUDA_RELOCINFO"
	.align	8
	.sectionentsize	8
        /*0000*/ 	.byte	0x73, 0x00, 0x00, 0x00, 0x00, 0x00, 0x00, 0x00, 0x00, 0x00, 0x00, 0x11, 0x25, 0x00, 0x05, 0x36


//--------------------- .nv.constant0.matmul_kernel --------------------------
	.section	.nv.constant0.matmul_kernel,"a",@progbits
	.sectionflags	@""
	.align	4
.nv.constant0.matmul_kernel:
	.zero		432


//--------------------- .text.matmul_kernel       --------------------------
	.section	.text.matmul_kernel,"ax",@progbits
	.sectioninfo	@"SHI_REGISTERS=255"
	.align	128
        .global         matmul_kernel
        .type           matmul_kernel,@function
        .size           matmul_kernel,(.L_x_4 - matmul_kernel)
        .other          matmul_kernel,@"STO_CUDA_ENTRY STV_DEFAULT"
matmul_kernel:
.text.matmul_kernel:
[----:B------:R-:W-:-:S03]  /*0000*/  IMAD.MOV.U32 R1, RZ, RZ, c[0x0][0x28] ;  /* 0x00000a00ff017624 */ /* 0x000fc600078e00ff */
[----:B------:R-:W-:Y:S01]  /*0010*/  IMAD.MOV.U32 R6, RZ, RZ, 0x3f ;  /* 0x0000003fff067424 */ /* 0x000fe200078e00ff */
[----:B------:R-:W0:Y:S01]  /*0020*/  S2R R5, SR_CTAID.X ;  /* 0x0000000000057919 */ /* 0x000e220000002500 */
[----:B------:R-:W-:Y:S01]  /*0030*/  IADD3 R1, R1, -0x8, RZ ;  /* 0xfffffff801017810 */ /* 0x000fe20007ffe0ff */
[----:B------:R-:W-:Y:S01]  /*0040*/  IMAD.MOV.U32 R38, RZ, RZ, c[0x0][0x180] ;  /* 0x00006000ff267624 */ /* 0x000fe200078e00ff */
[----:B------:R-:W-:Y:S01]  /*0050*/  ULDC.64 UR6, c[0x0][0x118] ;  /* 0x0000460000067ab9 */ /* 0x000fe20000000a00 */
[----:B------:R-:W-:Y:S01]  /*0060*/  IADD3 R0, R6, c[0x0][0x17c], RZ ;  /* 0x00005f0006007a10 */ /* 0x000fe20007ffe0ff */
[----:B------:R-:W1:Y:S01]  /*0070*/  S2R R52, SR_TID.X ;  /* 0x0000000000347919 */ /* 0x000e620000002100 */
[----:B------:R-:W-:Y:S01]  /*0080*/  CS2R R80, SRZ ;  /* 0x0000000000507805 */ /* 0x000fe2000001ff00 */
[----:B------:R-:W-:Y:S01]  /*0090*/  IADD3 R38, R38, 0x7f, RZ ;  /* 0x0000007f26267810 */ /* 0x000fe20007ffe0ff */
[----:B------:R-:W-:Y:S01]  /*00a0*/  CS2R R64, SRZ ;  /* 0x0000000000407805 */ /* 0x000fe2000001ff00 */
[----:B------:R-:W-:Y:S01]  /*00b0*/  SHF.R.S32.HI R3, RZ, 0x1f, R0 ;  /* 0x0000001fff037819 */ /* 0x000fe20000011400 */
[----:B------:R-:W-:Y:S01]  /*00c0*/  CS2R R82, SRZ ;  /* 0x0000000000527805 */ /* 0x000fe2000001ff00 */
[----:B------:R-:W-:Y:S01]  /*00d0*/  CS2R R12, SRZ ;  /* 0x00000000000c7805 */ /* 0x000fe2000001ff00 */
[----:B------:R-:W-:Y:S01]  /*00e0*/  CS2R R66, SRZ ;  /* 0x0000000000427805 */ /* 0x000fe2000001ff00 */
[----:B------:R-:W-:Y:S01]  /*00f0*/  LEA.HI R3, R3, R0, RZ, 0x6 ;  /* 0x0000000003037211 */ /* 0x000fe200078f30ff */
[----:B------:R-:W-:-:S03]  /*0100*/  CS2R R14, SRZ ;  /* 0x00000000000e7805 */ /* 0x000fc6000001ff00 */
[----:B------:R-:W-:-:S04]  /*0110*/  SHF.R.S32.HI R4, RZ, 0x6, R3 ;  /* 0x00000006ff047819 */ /* 0x000fc80000011403 */
[-C--:B------:R-:W-:Y:S02]  /*0120*/  IABS R7, R4.reuse ;  /* 0x0000000400077213 */ /* 0x080fe40000000000 */
[----:B------:R-:W-:Y:S02]  /*0130*/  IABS R11, R4 ;  /* 0x00000004000b7213 */ /* 0x000fe40000000000 */
[----:B------:R-:W2:Y:S01]  /*0140*/  I2F.RP R0, R7 ;  /* 0x0000000700007306 */ /* 0x000ea20000209400 */
[----:B0-----:R-:W-:Y:S02]  /*0150*/  IABS R10, R5 ;  /* 0x00000005000a7213 */ /* 0x001fe40000000000 */
[----:B-1----:R-:W-:-:S05]  /*0160*/  LOP3.LUT R56, R52, 0x40, RZ, 0xc0, !PT ;  /* 0x0000004034387812 */ /* 0x002fca00078ec0ff */
[----:B--2---:R-:W0:Y:S02]  /*0170*/  MUFU.RCP R0, R0 ;  /* 0x0000000000007308 */ /* 0x004e240000001000 */
[----:B0-----:R-:W-:Y:S01]  /*0180*/  IADD3 R2, R0, 0xffffffe, RZ ;  /* 0x0ffffffe00027810 */ /* 0x001fe20007ffe0ff */
[----:B------:R-:W-:-:S05]  /*0190*/  IMAD.MOV R0, RZ, RZ, -R11 ;  /* 0x000000ffff007224 */ /* 0x000fca00078e0a0b */
[----:B------:R0:W1:Y:S02]  /*01a0*/  F2I.FTZ.U32.TRUNC.NTZ R3, R2 ;  /* 0x0000000200037305 */ /* 0x000064000021f000 */
[----:B0-----:R-:W-:Y:S02]  /*01b0*/  IMAD.MOV.U32 R2, RZ, RZ, RZ ;  /* 0x000000ffff027224 */ /* 0x001fe400078e00ff */
[----:B-1----:R-:W-:-:S04]  /*01c0*/  IMAD.MOV R8, RZ, RZ, -R3 ;  /* 0x000000ffff087224 */ /* 0x002fc800078e0a03 */
[----:B------:R-:W-:Y:S02]  /*01d0*/  IMAD R9, R8, R7, RZ ;  /* 0x0000000708097224 */ /* 0x000fe400078e02ff */
[----:B------:R-:W-:Y:S02]  /*01e0*/  IMAD.MOV.U32 R8, RZ, RZ, R10 ;  /* 0x000000ffff087224 */ /* 0x000fe400078e000a */
[----:B------:R-:W-:-:S06]  /*01f0*/  IMAD.HI.U32 R3, R3, R9, R2 ;  /* 0x0000000903037227 */ /* 0x000fcc00078e0002 */
[----:B------:R-:W-:-:S04]  /*0200*/  IMAD.HI.U32 R3, R3, R8, RZ ;  /* 0x0000000803037227 */ /* 0x000fc800078e00ff */
[----:B------:R-:W-:-:S05]  /*0210*/  IMAD R0, R3, R0, R8 ;  /* 0x0000000003007224 */ /* 0x000fca00078e0208 */
[----:B------:R-:W-:-:S13]  /*0220*/  ISETP.GT.U32.AND P1, PT, R7, R0, PT ;  /* 0x000000000700720c */ /* 0x000fda0003f24070 */
[----:B------:R-:W-:Y:S01]  /*0230*/  @!P1 IMAD.IADD R0, R0, 0x1, -R7 ;  /* 0x0000000100009824 */ /* 0x000fe200078e0a07 */
[----:B------:R-:W-:Y:S02]  /*0240*/  @!P1 IADD3 R3, R3, 0x1, RZ ;  /* 0x0000000103039810 */ /* 0x000fe40007ffe0ff */
[----:B------:R-:W-:Y:S02]  /*0250*/  ISETP.NE.AND P1, PT, R4, RZ, PT ;  /* 0x000000ff0400720c */ /* 0x000fe40003f25270 */
[----:B------:R-:W-:Y:S02]  /*0260*/  ISETP.GE.U32.AND P0, PT, R0, R7, PT ;  /* 0x000000070000720c */ /* 0x000fe40003f06070 */
[----:B------:R-:W-:-:S04]  /*0270*/  LOP3.LUT R0, R5, R4, RZ, 0x3c, !PT ;  /* 0x0000000405007212 */ /* 0x000fc800078e3cff */
[----:B------:R-:W-:Y:S02]  /*0280*/  ISETP.GE.AND P2, PT, R0, RZ, PT ;  /* 0x000000ff0000720c */ /* 0x000fe40003f46270 */
[----:B------:R-:W-:-:S05]  /*0290*/  IADD3 R0, R6, c[0x0][0x178], RZ ;  /* 0x00005e0006007a10 */ /* 0x000fca0007ffe0ff */
[----:B------:R-:W-:-:S05]  /*02a0*/  @P0 IADD3 R3, R3, 0x1, RZ ;  /* 0x0000000103030810 */ /* 0x000fca0007ffe0ff */
[----:B------:R-:W-:Y:S01]  /*02b0*/  IMAD.MOV.U32 R8, RZ, RZ, R3 ;  /* 0x000000ffff087224 */ /* 0x000fe200078e0003 */
[----:B------:R-:W-:-:S03]  /*02c0*/  SHF.R.S32.HI R3, RZ, 0x1f, R0 ;  /* 0x0000001fff037819 */ /* 0x000fc60000011400 */
[----:B------:R-:W-:Y:S01]  /*02d0*/  @!P2 IMAD.MOV R8, RZ, RZ, -R8 ;  /* 0x000000ffff08a224 */ /* 0x000fe200078e0a08 */
[----:B------:R-:W-:Y:S02]  /*02e0*/  LEA.HI R3, R3, R0, RZ, 0x6 ;  /* 0x0000000003037211 */ /* 0x000fe400078f30ff */
[----:B------:R-:W-:-:S04]  /*02f0*/  @!P1 LOP3.LUT R8, RZ, R4, RZ, 0x33, !PT ;  /* 0x00000004ff089212 */ /* 0x000fc800078e33ff */
[----:B------:R-:W-:Y:S01]  /*0300*/  LEA.HI.SX32 R3, R3, -R8, 0x1a ;  /* 0x8000000803037211 */ /* 0x000fe200078fd2ff */
[----:B------:R-:W-:-:S03]  /*0310*/  IMAD.MOV R6, RZ, RZ, -R8 ;  /* 0x000000ffff067224 */ /* 0x000fc600078e0a08 */
[----:B------:R-:W-:Y:S01]  /*0320*/  IMNMX R9, R3, 0x1, PT ;  /* 0x0000000103097817 */ /* 0x000fe20003800200 */
[----:B------:R-:W-:-:S03]  /*0330*/  IMAD R6, R4, R6, R5 ;  /* 0x0000000604067224 */ /* 0x000fc600078e0205 */
[-C--:B------:R-:W-:Y:S02]  /*0340*/  IABS R7, R9.reuse ;  /* 0x0000000900077213 */ /* 0x080fe40000000000 */
[----:B------:R-:W-:Y:S02]  /*0350*/  IABS R11, R9 ;  /* 0x00000009000b7213 */ /* 0x000fe40000000000 */
[----:B------:R-:W0:Y:S08]  /*0360*/  I2F.RP R0, R7 ;  /* 0x0000000700007306 */ /* 0x000e300000209400 */
[----:B0-----:R-:W0:Y:S02]  /*0370*/  MUFU.RCP R0, R0 ;  /* 0x0000000000007308 */ /* 0x001e240000001000 */
[----:B0-----:R-:W-:Y:S01]  /*0380*/  IADD3 R2, R0, 0xffffffe, RZ ;  /* 0x0ffffffe00027810 */ /* 0x001fe20007ffe0ff */
[----:B------:R-:W-:-:S05]  /*0390*/  IMAD.MOV R0, RZ, RZ, -R11 ;  /* 0x000000ffff007224 */ /* 0x000fca00078e0a0b */
[----:B------:R0:W1:Y:S02]  /*03a0*/  F2I.FTZ.U32.TRUNC.NTZ R3, R2 ;  /* 0x0000000200037305 */ /* 0x000064000021f000 */
[----:B0-----:R-:W-:Y:S02]  /*03b0*/  IMAD.MOV.U32 R2, RZ, RZ, RZ ;  /* 0x000000ffff027224 */ /* 0x001fe400078e00ff */
[----:B-1----:R-:W-:-:S04]  /*03c0*/  IMAD.MOV R10, RZ, RZ, -R3 ;  /* 0x000000ffff0a7224 */ /* 0x002fc800078e0a03 */
[----:B------:R-:W-:Y:S01]  /*03d0*/  IMAD.MOV.U32 R4, RZ, RZ, R10 ;  /* 0x000000ffff047224 */ /* 0x000fe200078e000a */
[----:B------:R-:W-:-:S03]  /*03e0*/  IABS R10, R6 ;  /* 0x00000006000a7213 */ /* 0x000fc60000000000 */
[----:B------:R-:W-:Y:S02]  /*03f0*/  IMAD R5, R4, R7, RZ ;  /* 0x0000000704057224 */ /* 0x000fe400078e02ff */
[----:B------:R-:W-:Y:S02]  /*0400*/  IMAD.MOV.U32 R4, RZ, RZ, R10 ;  /* 0x000000ffff047224 */ /* 0x000fe400078e000a */
[----:B------:R-:W-:Y:S01]  /*0410*/  IMAD.HI.U32 R3, R3, R5, R2 ;  /* 0x0000000503037227 */ /* 0x000fe200078e0002 */
[----:B------:R-:W-:-:S05]  /*0420*/  CS2R R10, SRZ ;  /* 0x00000000000a7805 */ /* 0x000fca000001ff00 */
[----:B------:R-:W-:-:S04]  /*0430*/  IMAD.HI.U32 R3, R3, R4, RZ ;  /* 0x0000000403037227 */ /* 0x000fc800078e00ff */
[----:B------:R-:W-:Y:S01]  /*0440*/  IMAD R0, R3, R0, R4 ;  /* 0x0000000003007224 */ /* 0x000fe200078e0204 */
[----:B------:R-:W-:-:S04]  /*0450*/  SHF.R.U32.HI R4, RZ, 0x6, R52 ;  /* 0x00000006ff047819 */ /* 0x000fc80000011634 */
[----:B------:R-:W-:Y:S02]  /*0460*/  ISETP.GT.U32.AND P1, PT, R7, R0, PT ;  /* 0x000000000700720c */ /* 0x000fe40003f24070 */
[----:B------:R-:W-:-:S11]  /*0470*/  SGXT.U32 R4, R4, 0x1 ;  /* 0x000000010404781a */ /* 0x000fd60000000000 */
[----:B------:R-:W-:Y:S01]  /*0480*/  @!P1 IMAD.IADD R0, R0, 0x1, -R7 ;  /* 0x0000000100009824 */ /* 0x000fe200078e0a07 */
[----:B------:R-:W-:Y:S02]  /*0490*/  @!P1 IADD3 R3, R3, 0x1, RZ ;  /* 0x0000000103039810 */ /* 0x000fe40007ffe0ff */
[----:B------:R-:W-:Y:S02]  /*04a0*/  ISETP.NE.AND P1, PT, R9, RZ, PT ;  /* 0x000000ff0900720c */ /* 0x000fe40003f25270 */
[----:B------:R-:W-:Y:S02]  /*04b0*/  ISETP.GE.U32.AND P0, PT, R0, R7, PT ;  /* 0x000000070000720c */ /* 0x000fe40003f06070 */
[----:B------:R-:W-:-:S04]  /*04c0*/  LOP3.LUT R0, R6, R9, RZ, 0x3c, !PT ;  /* 0x0000000906007212 */ /* 0x000fc800078e3cff */
[----:B------:R-:W-:-:S07]  /*04d0*/  ISETP.GE.AND P2, PT, R0, RZ, PT ;  /* 0x000000ff0000720c */ /* 0x000fce0003f46270 */
[----:B------:R-:W-:Y:S02]  /*04e0*/  @P0 IADD3 R3, R3, 0x1, RZ ;  /* 0x0000000103030810 */ /* 0x000fe40007ffe0ff */
[----:B------:R-:W-:-:S04]  /*04f0*/  ISETP.GE.AND P0, PT, R38, 0x80, PT ;  /* 0x000000802600780c */ /* 0x000fc80003f06270 */
[----:B------:R-:W-:Y:S01]  /*0500*/  @!P2 IMAD.MOV R3, RZ, RZ, -R3 ;  /* 0x000000ffff03a224 */ /* 0x000fe200078e0a03 */
[----:B------:R-:W-:-:S05]  /*0510*/  @!P1 LOP3.LUT R3, RZ, R9, RZ, 0x33, !PT ;  /* 0x00000009ff039212 */ /* 0x000fca00078e33ff */
[----:B------:R-:W-:Y:S02]  /*0520*/  IMAD.MOV R0, RZ, RZ, -R3 ;  /* 0x000000ffff007224 */ /* 0x000fe400078e0a03 */
[----:B------:R-:W-:Y:S02]  /*0530*/  IMAD.SHL.U32 R5, R3, 0x40, RZ ;  /* 0x0000004003057824 */ /* 0x000fe400078e00ff */
[----:B------:R-:W-:-:S04]  /*0540*/  IMAD R0, R9, R0, R6 ;  /* 0x0000000009007224 */ /* 0x000fc800078e0206 */
[----:B------:R-:W-:Y:S01]  /*0550*/  IMAD.IADD R7, R8, 0x1, R0 ;  /* 0x0000000108077824 */ /* 0x000fe200078e0200 */
[----:B------:R-:W-:Y:S01]  /*0560*/  LOP3.LUT R0, R52, 0x3f, RZ, 0xc0, !PT ;  /* 0x0000003f34007812 */ /* 0x000fe200078ec0ff */
[----:B------:R-:W-:-:S04]  /*0570*/  CS2R R8, SRZ ;  /* 0x0000000000087805 */ /* 0x000fc8000001ff00 */
[----:B------:R-:W-:-:S05]  /*0580*/  IMAD R54, R7, 0x40, R0 ;  /* 0x0000004007367824 */ /* 0x000fca00078e0200 */
[----:B------:R0:W-:Y:S01]  /*0590*/  STL [R1], R54 ;  /* 0x0000003601007387 */ /* 0x0001e20000100800 */
[----:B------:R-:W-:Y:S05]  /*05a0*/  @!P0 BRA `(.L_x_0) ;  /* 0x0000993000008947 */ /* 0x000fea0003800000 */
[----:B------:R-:W-:Y:S01]  /*05b0*/  IABS R2, c[0x0][0x17c] ;  /* 0x00005f0000027a13 */ /* 0x000fe20000000000 */
[----:B------:R-:W-:Y:S01]  /*05c0*/  CS2R R80, SRZ ;  /* 0x0000000000507805 */ /* 0x000fe2000001ff00 */
[C---:B------:R-:W-:Y:S01]  /*05d0*/  IADD3 R8, R5.reuse, 0x3f, RZ ;  /* 0x0000003f05087810 */ /* 0x040fe20007ffe0ff */
[----:B------:R-:W-:Y:S01]  /*05e0*/  CS2R R82, SRZ ;  /* 0x0000000000527805 */ /* 0x000fe2000001ff00 */
[----:B------:R-:W1:Y:S01]  /*05f0*/  I2F.RP R3, R2 ;  /* 0x0000000200037306 */ /* 0x000e620000209400 */
[C---:B------:R-:W-:Y:S01]  /*0600*/  IADD3 R10, R5.reuse, 0x3e, RZ ;  /* 0x0000003e050a7810 */ /* 0x040fe20007ffe0ff */
[----:B------:R-:W-:Y:S01]  /*0610*/  CS2R R84, SRZ ;  /* 0x0000000000547805 */ /* 0x000fe2000001ff00 */
[----:B------:R-:W-:Y:S01]  /*0620*/  IABS R11, R8 ;  /* 0x00000008000b7213 */ /* 0x000fe20000000000 */
[----:B------:R-:W-:Y:S01]  /*0630*/  CS2R R86, SRZ ;  /* 0x0000000000567805 */ /* 0x000fe2000001ff00 */
[----:B------:R-:W-:Y:S01]  /*0640*/  IABS R12, R10 ;  /* 0x0000000a000c7213 */ /* 0x000fe20000000000 */
[----:B------:R-:W-:Y:S01]  /*0650*/  CS2R R88, SRZ ;  /* 0x0000000000587805 */ /* 0x000fe2000001ff00 */
[C---:B------:R-:W-:Y:S01]  /*0660*/  IADD3 R13, R5.reuse, 0x3d, RZ ;  /* 0x0000003d050d7810 */ /* 0x040fe20007ffe0ff */
[----:B------:R-:W-:Y:S01]  /*0670*/  CS2R R90, SRZ ;  /* 0x00000000005a7805 */ /* 0x000fe2000001ff00 */
[C---:B------:R-:W-:Y:S01]  /*0680*/  IADD3 R16, R5.reuse, 0x3c, RZ ;  /* 0x0000003c05107810 */ /* 0x040fe20007ffe0ff */
[----:B------:R-:W-:Y:S01]  /*0690*/  CS2R R120, SRZ ;  /* 0x0000000000787805 */ /* 0x000fe2000001ff00 */
[----:B------:R-:W-:Y:S01]  /*06a0*/  IABS R35, R13 ;  /* 0x0000000d00237213 */ /* 0x000fe20000000000 */
[----:B------:R-:W-:Y:S01]  /*06b0*/  CS2R R122, SRZ ;  /* 0x00000000007a7805 */ /* 0x000fe2000001ff00 */
[C---:B------:R-:W-:Y:S01]  /*06c0*/  IADD3 R17, R5.reuse, 0x3b, RZ ;  /* 0x0000003b05117810 */ /* 0x040fe20007ffe0ff */
[----:B------:R-:W-:Y:S01]  /*06d0*/  CS2R R112, SRZ ;  /* 0x0000000000707805 */ /* 0x000fe2000001ff00 */
[----:B------:R-:W-:Y:S01]  /*06e0*/  IABS R14, R16 ;  /* 0x00000010000e7213 */ /* 0x000fe20000000000 */
[----:B-1----:R-:W1:Y:S01]  /*06f0*/  MUFU.RCP R3, R3 ;  /* 0x0000000300037308 */ /* 0x002e620000001000 */
[----:B------:R-:W-:Y:S01]  /*0700*/  IABS R15, R17 ;  /* 0x00000011000f7213 */ /* 0x000fe20000000000 */
[----:B------:R-:W-:Y:S01]  /*0710*/  CS2R R114, SRZ ;  /* 0x0000000000727805 */ /* 0x000fe2000001ff00 */
[----:B------:R-:W-:Y:S01]  /*0720*/  ISETP.GE.AND P3, PT, R10, RZ, PT ;  /* 0x000000ff0a00720c */ /* 0x000fe20003f66270 */
[----:B------:R-:W-:Y:S01]  /*0730*/  ULDC UR4, c[0x0][0x180] ;  /* 0x0000600000047ab9 */ /* 0x000fe20000000800 */
[----:B------:R-:W-:-:S02]  /*0740*/  IADD3 R10, R5, 0x3a, RZ ;  /* 0x0000003a050a7810 */ /* 0x000fc40007ffe0ff */
[----:B------:R-:W-:Y:S02]  /*0750*/  ISETP.GE.AND P5, PT, R8, RZ, PT ;  /* 0x000000ff0800720c */ /* 0x000fe40003fa6270 */
[----:B------:R-:W-:Y:S02]  /*0760*/  IABS R33, R10 ;  /* 0x0000000a00217213 */ /* 0x000fe40000000000 */
[C---:B------:R-:W-:Y:S02]  /*0770*/  IADD3 R19, R5.reuse, 0x37, RZ ;  /* 0x0000003705137810 */ /* 0x040fe40007ffe0ff */
[----:B------:R-:W-:Y:S02]  /*0780*/  IADD3 R20, R5, 0x36, RZ ;  /* 0x0000003605147810 */ /* 0x000fe40007ffe0ff */
[----:B------:R-:W-:Y:S02]  /*0790*/  IABS R21, R19 ;  /* 0x0000001300157213 */ /* 0x000fe40000000000 */
[----:B-1----:R-:W-:-:S02]  /*07a0*/  IADD3 R6, R3, 0xffffffe, RZ ;  /* 0x0ffffffe03067810 */ /* 0x002fc40007ffe0ff */
[C---:B------:R-:W-:Y:S02]  /*07b0*/  IADD3 R25, R5.reuse, 0x2f, RZ ;  /* 0x0000002f05197810 */ /* 0x040fe40007ffe0ff */
[----:B------:R1:W2:Y:S01]  /*07c0*/  F2I.FTZ.U32.TRUNC.NTZ R7, R6 ;  /* 0x0000000600077305 */ /* 0x0002a2000021f000 */
[C---:B------:R-:W-:Y:S02]  /*07d0*/  IADD3 R26, R5.reuse, 0x2e, RZ ;  /* 0x0000002e051a7810 */ /* 0x040fe40007ffe0ff */
[----:B------:R-:W-:Y:S02]  /*07e0*/  IABS R23, R25 ;  /* 0x0000001900177213 */ /* 0x000fe40000000000 */
[----:B------:R-:W-:Y:S02]  /*07f0*/  IABS R41, R26 ;  /* 0x0000001a00297213 */ /* 0x000fe40000000000 */
[----:B------:R-:W-:Y:S01]  /*0800*/  IADD3 R28, R5, 0x14, RZ ;  /* 0x00000014051c7810 */ /* 0x000fe20007ffe0ff */
[----:B-1----:R-:W-:Y:S01]  /*0810*/  IMAD.MOV.U32 R6, RZ, RZ, RZ ;  /* 0x000000ffff067224 */ /* 0x002fe200078e00ff */
[----:B------:R-:W-:-:S02]  /*0820*/  IABS R32, c[0x0][0x178] ;  /* 0x00005e0000207a13 */ /* 0x000fc40000000000 */
[----:B------:R-:W-:Y:S02]  /*0830*/  IABS R27, R28 ;  /* 0x0000001c001b7213 */ /* 0x000fe40000000000 */
[C---:B------:R-:W-:Y:S01]  /*0840*/  IADD3 R34, R5.reuse, 0x9, RZ ;  /* 0x0000000905227810 */ /* 0x040fe20007ffe0ff */
[--C-:B--2---:R-:W-:Y:S01]  /*0850*/  IMAD.MOV R9, RZ, RZ, -R7.reuse ;  /* 0x000000ffff097224 */ /* 0x104fe200078e0a07 */
[----:B------:R-:W-:Y:S02]  /*0860*/  IADD3 R40, R5, 0x7, RZ ;  /* 0x0000000705287810 */ /* 0x000fe40007ffe0ff */
[----:B------:R-:W-:Y:S01]  /*0870*/  IABS R55, R34 ;  /* 0x0000002200377213 */ /* 0x000fe20000000000 */
[----:B------:R-:W-:Y:S01]  /*0880*/  IMAD R9, R9, R2, RZ ;  /* 0x0000000209097224 */ /* 0x000fe200078e02ff */
[----:B------:R-:W-:Y:S02]  /*0890*/  IABS R59, R40 ;  /* 0x00000028003b7213 */ /* 0x000fe40000000000 */
[----:B------:R-:W-:Y:S01]  /*08a0*/  IADD3 R44, R5, 0x5, RZ ;  /* 0x00000005052c7810 */ /* 0x000fe20007ffe0ff */
[----:B------:R-:W-:Y:S01]  /*08b0*/  IMAD.HI.U32 R3, R7, R9, R6 ;  /* 0x0000000907037227 */ /* 0x000fe200078e0006 */
[----:B------:R-:W-:-:S02]  /*08c0*/  IADD3 R42, R5, 0x6, RZ ;  /* 0x00000006052a7810 */ /* 0x000fc40007ffe0ff */
[----:B------:R-:W-:Y:S01]  /*08d0*/  IABS R63, R44 ;  /* 0x0000002c003f7213 */ /* 0x000fe20000000000 */
[----:B------:R-:W-:Y:S01]  /*08e0*/  IMAD.MOV.U32 R9, RZ, RZ, R11 ;  /* 0x000000ffff097224 */ /* 0x000fe200078e000b */
[----:B------:R-:W-:Y:S01]  /*08f0*/  IADD3 R46, R5, 0x4, RZ ;  /* 0x00000004052e7810 */ /* 0x000fe20007ffe0ff */
[----:B------:R-:W-:Y:S01]  /*0900*/  IMAD.MOV.U32 R11, RZ, RZ, R12 ;  /* 0x000000ffff0b7224 */ /* 0x000fe200078e000c */
[----:B------:R-:W-:Y:S01]  /*0910*/  IABS R61, R42 ;  /* 0x0000002a003d7213 */ /* 0x000fe20000000000 */
[----:B------:R-:W-:Y:S01]  /*0920*/  IMAD.HI.U32 R6, R3, R9, RZ ;  /* 0x0000000903067227 */ /* 0x000fe200078e00ff */
[----:B------:R-:W-:Y:S02]  /*0930*/  IADD3 R48, R5, 0x2, RZ ;  /* 0x0000000205307810 */ /* 0x000fe40007ffe0ff */
[----:B------:R-:W-:Y:S01]  /*0940*/  IABS R65, R46 ;  /* 0x0000002e00417213 */ /* 0x000fe20000000000 */
[----:B------:R-:W-:Y:S01]  /*0950*/  IMAD.HI.U32 R7, R3, R11, RZ ;  /* 0x0000000b03077227 */ /* 0x000fe200078e00ff */
[----:B------:R-:W-:-:S02]  /*0960*/  IABS R69, R48 ;  /* 0x0000003000457213 */ /* 0x000fc40000000000 */
[----:B------:R-:W-:Y:S01]  /*0970*/  IADD3 R50, R5, 0x1, RZ ;  /* 0x0000000105327810 */ /* 0x000fe20007ffe0ff */
[----:B------:R-:W-:Y:S01]  /*0980*/  IMAD.MOV R7, RZ, RZ, -R7 ;  /* 0x000000ffff077224 */ /* 0x000fe200078e0a07 */
[----:B------:R-:W-:Y:S01]  /*0990*/  IABS R73, R5 ;  /* 0x0000000500497213 */ /* 0x000fe20000000000 */
[----:B------:R-:W-:Y:S01]  /*09a0*/  IMAD.MOV R6, RZ, RZ, -R6 ;  /* 0x000000ffff067224 */ /* 0x000fe200078e0a06 */
[----:B------:R-:W-:Y:S01]  /*09b0*/  IABS R71, R50 ;  /* 0x0000003200477213 */ /* 0x000fe20000000000 */
[C---:B------:R-:W-:Y:S01]  /*09c0*/  IMAD R7, R2.reuse, R7, R11 ;  /* 0x0000000702077224 */ /* 0x040fe200078e020b */
[----:B------:R-:W-:Y:S01]  /*09d0*/  IABS R57, R54 ;  /* 0x0000003600397213 */ /* 0x000fe20000000000 */
[----:B------:R-:W-:Y:S01]  /*09e0*/  IMAD R9, R2, R6, R9 ;  /* 0x0000000602097224 */ /* 0x000fe200078e0209 */
[----:B------:R-:W-:Y:S01]  /*09f0*/  LOP3.LUT R124, R52, 0x7f, RZ, 0xc0, !PT ;  /* 0x0000007f347c7812 */ /* 0x000fe200078ec0ff */
[----:B------:R-:W-:Y:S01]  /*0a00*/  IMAD.HI.U32 R6, R3, R35, RZ ;  /* 0x0000002303067227 */ /* 0x000fe200078e00ff */
[----:B------:R-:W-:-:S02]  /*0a10*/  ISETP.GT.U32.AND P1, PT, R2, R7, PT ;  /* 0x000000070200720c */ /* 0x000fc40003f24070 */
[----:B------:R-:W-:Y:S01]  /*0a20*/  ISETP.GT.U32.AND P0, PT, R2, R9, PT ;  /* 0x000000090200720c */ /* 0x000fe20003f04070 */
[----:B------:R-:W-:Y:S01]  /*0a30*/  IMAD.MOV R12, RZ, RZ, -R6 ;  /* 0x000000ffff0c7224 */ /* 0x000fe200078e0a06 */
[C---:B------:R-:W-:Y:S01]  /*0a40*/  LOP3.LUT R119, R4.reuse, 0x7e, RZ, 0xfc, !PT ;  /* 0x0000007e04777812 */ /* 0x040fe200078efcff */
[C---:B------:R-:W-:Y:S01]  /*0a50*/  IMAD.HI.U32 R11, R3.reuse, R14, RZ ;  /* 0x0000000e030b7227 */ /* 0x040fe200078e00ff */
[C---:B------:R-:W-:Y:S02]  /*0a60*/  LOP3.LUT R118, R4.reuse, 0x7c, RZ, 0xfc, !PT ;  /* 0x0000007c04767812 */ /* 0x040fe400078efcff */
[C---:B------:R-:W-:Y:S01]  /*0a70*/  LOP3.LUT R117, R4.reuse, 0x7a, RZ, 0xfc, !PT ;  /* 0x0000007a04757812 */ /* 0x040fe200078efcff */
[----:B------:R-:W-:Y:S01]  /*0a80*/  IMAD.HI.U32 R6, R3, R15, RZ ;  /* 0x0000000f03067227 */ /* 0x000fe200078e00ff */
[C---:B------:R-:W-:Y:S02]  /*0a90*/  LOP3.LUT R116, R4.reuse, 0x78, RZ, 0xfc, !PT ;  /* 0x0000007804747812 */ /* 0x040fe400078efcff */
[----:B------:R-:W-:Y:S01]  /*0aa0*/  LOP3.LUT R111, R4, 0x76, RZ, 0xfc, !PT ;  /* 0x00000076046f7812 */ /* 0x000fe200078efcff */
[----:B------:R-:W-:Y:S01]  /*0ab0*/  @!P1 IMAD.IADD R7, R7, 0x1, -R2 ;  /* 0x0000000107079824 */ /* 0x000fe200078e0a02 */
[----:B------:R-:W-:Y:S01]  /*0ac0*/  ISETP.GE.AND P1, PT, R13, RZ, PT ;  /* 0x000000ff0d00720c */ /* 0x000fe20003f26270 */
[----:B------:R-:W-:Y:S01]  /*0ad0*/  IMAD.MOV R11, RZ, RZ, -R11 ;  /* 0x000000ffff0b7224 */ /* 0x000fe200078e0a0b */
[C---:B------:R-:W-:Y:S01]  /*0ae0*/  IADD3 R13, R5.reuse, 0x38, RZ ;  /* 0x00000038050d7810 */ /* 0x040fe20007ffe0ff */
[C---:B------:R-:W-:Y:S01]  /*0af0*/  IMAD R35, R2.reuse, R12, R35 ;  /* 0x0000000c02237224 */ /* 0x040fe200078e0223 */
[C---:B------:R-:W-:Y:S01]  /*0b00*/  ISETP.GT.U32.AND P6, PT, R2.reuse, R7, PT ;  /* 0x000000070200720c */ /* 0x040fe20003fc4070 */
[----:B------:R-:W-:Y:S01]  /*0b10*/  IMAD.MOV R6, RZ, RZ, -R6 ;  /* 0x000000ffff067224 */ /* 0x000fe200078e0a06 */
[----:B------:R-:W-:Y:S01]  /*0b20*/  IADD3 R12, R5, 0x39, RZ ;  /* 0x00000039050c7810 */ /* 0x000fe20007ffe0ff */
[----:B------:R-:W-:Y:S01]  /*0b30*/  @!P0 IMAD.IADD R9, R9, 0x1, -R2 ;  /* 0x0000000109098824 */ /* 0x000fe200078e0a02 */
[C---:B------:R-:W-:Y:S01]  /*0b40*/  ISETP.GT.U32.AND P0, PT, R2.reuse, R35, PT ;  /* 0x000000230200720c */ /* 0x040fe20003f04070 */
[----:B------:R-:W-:Y:S01]  /*0b50*/  IMAD R14, R2, R11, R14 ;  /* 0x0000000b020e7224 */ /* 0x000fe200078e020e */
[----:B------:R-:W-:Y:S01]  /*0b60*/  LOP3.LUT R110, R4, 0x74, RZ, 0xfc, !PT ;  /* 0x00000074046e7812 */ /* 0x000fe200078efcff */
[C---:B------:R-:W-:Y:S01]  /*0b70*/  IMAD R15, R2.reuse, R6, R15 ;  /* 0x00000006020f7224 */ /* 0x040fe200078e020f */
[C---:B------:R-:W-:Y:S01]  /*0b80*/  ISETP.GT.U32.AND P2, PT, R2.reuse, R9, PT ;  /* 0x000000090200720c */ /* 0x040fe20003f44070 */
[----:B------:R-:W-:Y:S01]  /*0b90*/  IMAD.HI.U32 R6, R3, R33, RZ ;  /* 0x0000002103067227 */ /* 0x000fe200078e00ff */
[----:B------:R-:W-:-:S02]  /*0ba0*/  ISETP.GT.U32.AND P4, PT, R2, R14, PT ;  /* 0x0000000e0200720c */ /* 0x000fc40003f84070 */
[----:B------:R-:W-:Y:S01]  /*0bb0*/  LOP3.LUT R109, R4, 0x72, RZ, 0xfc, !PT ;  /* 0x00000072046d7812 */ /* 0x000fe200078efcff */
[----:B------:R-:W-:Y:S01]  /*0bc0*/  @!P6 IMAD.IADD R7, R7, 0x1, -R2 ;  /* 0x000000010707e824 */ /* 0x000fe200078e0a02 */
[----:B------:R-:W-:Y:S01]  /*0bd0*/  ISETP.GT.U32.AND P6, PT, R2, R15, PT ;  /* 0x0000000f0200720c */ /* 0x000fe20003fc4070 */
[----:B------:R-:W-:Y:S01]  /*0be0*/  IMAD.MOV R8, RZ, RZ, -R6 ;  /* 0x000000ffff087224 */ /* 0x000fe200078e0a06 */
[----:B------:R-:W-:Y:S01]  /*0bf0*/  LOP3.LUT R108, R4, 0x70, RZ, 0xfc, !PT ;  /* 0x00000070046c7812 */ /* 0x000fe200078efcff */
[--C-:B------:R-:W-:Y:S01]  /*0c00*/  @!P0 IMAD.IADD R35, R35, 0x1, -R2.reuse ;  /* 0x0000000123238824 */ /* 0x100fe200078e0a02 */
[----:B------:R-:W-:Y:S01]  /*0c10*/  ISETP.GE.AND P0, PT, R17, RZ, PT ;  /* 0x000000ff1100720c */ /* 0x000fe20003f06270 */
[----:B------:R-:W-:Y:S01]  /*0c20*/  IMAD R33, R2, R8, R33 ;  /* 0x0000000802217224 */ /* 0x000fe200078e0221 */
[----:B------:R-:W-:Y:S01]  /*0c30*/  IABS R17, R13 ;  /* 0x0000000d00117213 */ /* 0x000fe20000000000 */
[--C-:B------:R-:W-:Y:S01]  /*0c40*/  @!P2 IMAD.IADD R9, R9, 0x1, -R2.reuse ;  /* 0x000000010909a824 */ /* 0x100fe200078e0a02 */
[----:B------:R-:W-:Y:S01]  /*0c50*/  ISETP.GE.AND P2, PT, R16, RZ, PT ;  /* 0x000000ff1000720c */ /* 0x000fe20003f46270 */
[--C-:B------:R-:W-:Y:S01]  /*0c60*/  @!P4 IMAD.IADD R14, R14, 0x1, -R2.reuse ;  /* 0x000000010e0ec824 */ /* 0x100fe200078e0a02 */
[----:B------:R-:W-:Y:S01]  /*0c70*/  IABS R16, R12 ;  /* 0x0000000c00107213 */ /* 0x000fe20000000000 */
[----:B------:R-:W-:Y:S01]  /*0c80*/  @!P5 IMAD.MOV R9, RZ, RZ, -R9 ;  /* 0x000000ffff09d224 */ /* 0x000fe200078e0a09 */
[C---:B------:R-:W-:Y:S01]  /*0c90*/  ISETP.GT.U32.AND P4, PT, R2.reuse, R35, PT ;  /* 0x000000230200720c */ /* 0x040fe20003f84070 */
[----:B------:R-:W-:Y:S01]  /*0ca0*/  @!P6 IMAD.IADD R15, R15, 0x1, -R2 ;  /* 0x000000010f0fe824 */ /* 0x000fe200078e0a02 */
[----:B------:R-:W-:Y:S01]  /*0cb0*/  ISETP.GT.U32.AND P5, PT, R2, R14, PT ;  /* 0x0000000e0200720c */ /* 0x000fe20003fa4070 */
[----:B------:R-:W-:Y:S01]  /*0cc0*/  IMAD.HI.U32 R6, R3, R16, RZ ;  /* 0x0000001003067227 */ /* 0x000fe200078e00ff */
[----:B------:R-:W-:-:S02]  /*0cd0*/  LOP3.LUT R107, R4, 0x6e, RZ, 0xfc, !PT ;  /* 0x0000006e046b7812 */ /* 0x000fc400078efcff */
[----:B------:R-:W-:Y:S01]  /*0ce0*/  ISETP.GT.U32.AND P6, PT, R2, R15, PT ;  /* 0x0000000f0200720c */ /* 0x000fe20003fc4070 */
[----:B------:R-:W-:Y:S01]  /*0cf0*/  IMAD.MOV R11, RZ, RZ, -R6 ;  /* 0x000000ffff0b7224 */ /* 0x000fe200078e0a06 */
[C---:B------:R-:W-:Y:S01]  /*0d00*/  LOP3.LUT R106, R4.reuse, 0x6c, RZ, 0xfc, !PT ;  /* 0x0000006c046a7812 */ /* 0x040fe200078efcff */
[----:B------:R-:W-:Y:S01]  /*0d10*/  IMAD.HI.U32 R8, R3, R21, RZ ;  /* 0x0000001503087227 */ /* 0x000fe200078e00ff */
[C---:B------:R-:W-:Y:S02]  /*0d20*/  LOP3.LUT R105, R4.reuse, 0x6a, RZ, 0xfc, !PT ;  /* 0x0000006a04697812 */ /* 0x040fe400078efcff */
[----:B------:R-:W-:Y:S01]  /*0d30*/  LOP3.LUT R104, R4, 0x68, RZ, 0xfc, !PT ;  /* 0x0000006804687812 */ /* 0x000fe200078efcff */
[----:B------:R-:W-:Y:S01]  /*0d40*/  @!P4 IMAD.IADD R35, R35, 0x1, -R2 ;  /* 0x000000012323c824 */ /* 0x000fe200078e0a02 */
[C---:B------:R-:W-:Y:S01]  /*0d50*/  ISETP.GT.U32.AND P4, PT, R2.reuse, R33, PT ;  /* 0x000000210200720c */ /* 0x040fe20003f84070 */
[----:B------:R-:W-:Y:S01]  /*0d60*/  IMAD R16, R2, R11, R16 ;  /* 0x0000000b02107224 */ /* 0x000fe200078e0210 */
[----:B------:R-:W-:Y:S01]  /*0d70*/  IABS R11, R20 ;  /* 0x00000014000b7213 */ /* 0x000fe20000000000 */
[--C-:B------:R-:W-:Y:S01]  /*0d80*/  @!P5 IMAD.IADD R14, R14, 0x1, -R2.reuse ;  /* 0x000000010e0ed824 */ /* 0x100fe200078e0a02 */
[----:B------:R-:W-:Y:S01]  /*0d90*/  ISETP.GE.AND P5, PT, R10, RZ, PT ;  /* 0x000000ff0a00720c */ /* 0x000fe20003fa6270 */
[----:B------:R-:W-:Y:S01]  /*0da0*/  @!P6 IMAD.IADD R15, R15, 0x1, -R2 ;  /* 0x000000010f0fe824 */ /* 0x000fe200078e0a02 */
[----:B------:R-:W-:Y:S01]  /*0db0*/  ISETP.GT.U32.AND P6, PT, R2, R16, PT ;  /* 0x000000100200720c */ /* 0x000fe20003fc4070 */
[----:B------:R-:W-:Y:S01]  /*0dc0*/  IMAD.MOV.U32 R10, RZ, RZ, R7 ;  /* 0x000000ffff0a7224 */ /* 0x000fe200078e0007 */
[C---:B------:R-:W-:Y:S01]  /*0dd0*/  LOP3.LUT R103, R4.reuse, 0x66, RZ, 0xfc, !PT ;  /* 0x0000006604677812 */ /* 0x040fe200078efcff */
[----:B------:R-:W-:Y:S01]  /*0de0*/  IMAD.HI.U32 R6, R3, R17, RZ ;  /* 0x0000001103067227 */ /* 0x000fe200078e00ff */
[----:B------:R-:W-:-:S02]  /*0df0*/  LOP3.LUT R102, R4, 0x64, RZ, 0xfc, !PT ;  /* 0x0000006404667812 */ /* 0x000fc400078efcff */
[----:B------:R-:W-:Y:S01]  /*0e00*/  LOP3.LUT R101, R4, 0x62, RZ, 0xfc, !PT ;  /* 0x0000006204657812 */ /* 0x000fe200078efcff */
[----:B------:R-:W-:Y:S01]  /*0e10*/  @!P4 IMAD.IADD R33, R33, 0x1, -R2 ;  /* 0x000000012121c824 */ /* 0x000fe200078e0a02 */
[----:B------:R-:W-:Y:S01]  /*0e20*/  ISETP.GE.AND P4, PT, R12, RZ, PT ;  /* 0x000000ff0c00720c */ /* 0x000fe20003f86270 */
[----:B------:R-:W-:Y:S01]  /*0e30*/  IMAD.MOV R8, RZ, RZ, -R8 ;  /* 0x000000ffff087224 */ /* 0x000fe200078e0a08 */
[C---:B------:R-:W-:Y:S01]  /*0e40*/  IADD3 R12, R5.reuse, 0x35, RZ ;  /* 0x00000035050c7810 */ /* 0x040fe20007ffe0ff */
[----:B------:R-:W-:Y:S01]  /*0e50*/  @!P3 IMAD.MOV R10, RZ, RZ, -R10 ;  /* 0x000000ffff0ab224 */ /* 0x000fe200078e0a0a */
[----:B------:R-:W-:Y:S01]  /*0e60*/  ISETP.GT.U32.AND P3, PT, R2, R33, PT ;  /* 0x000000210200720c */ /* 0x000fe20003f64070 */
[----:B------:R-:W-:Y:S01]  /*0e70*/  @!P6 IMAD.IADD R16, R16, 0x1, -R2 ;  /* 0x000000011010e824 */ /* 0x000fe200078e0a02 */
[----:B------:R-:W-:Y:S01]  /*0e80*/  IABS R18, R12 ;  /* 0x0000000c00127213 */ /* 0x000fe20000000000 */
[----:B------:R-:W-:Y:S01]  /*0e90*/  IMAD.MOV R6, RZ, RZ, -R6 ;  /* 0x000000ffff067224 */ /* 0x000fe200078e0a06 */
[----:B------:R-:W-:Y:S01]  /*0ea0*/  LOP3.LUT R100, R4, 0x60, RZ, 0xfc, !PT ;  /* 0x0000006004647812 */ /* 0x000fe200078efcff */
[C---:B------:R-:W-:Y:S01]  /*0eb0*/  IMAD R21, R2.reuse, R8, R21 ;  /* 0x0000000802157224 */ /* 0x040fe200078e0215 */
[----:B------:R-:W-:Y:S01]  /*0ec0*/  IADD3 R8, R5, 0x33, RZ ;  /* 0x0000003305087810 */ /* 0x000fe20007ffe0ff */
[----:B------:R-:W-:Y:S01]  /*0ed0*/  @!P1 IMAD.MOV R35, RZ, RZ, -R35 ;  /* 0x000000ffff239224 */ /* 0x000fe200078e0a23 */
[C---:B------:R-:W-:Y:S01]  /*0ee0*/  ISETP.GT.U32.AND P1, PT, R2.reuse, R16, PT ;  /* 0x000000100200720c */ /* 0x040fe20003f24070 */
[----:B------:R-:W-:Y:S01]  /*0ef0*/  IMAD R17, R2, R6, R17 ;  /* 0x0000000602117224 */ /* 0x000fe200078e0211 */
[----:B------:R-:W-:Y:S01]  /*0f00*/  IABS R36, R8 ;  /* 0x0000000800247213 */ /* 0x000fe20000000000 */
[----:B------:R-:W-:Y:S01]  /*0f10*/  IMAD.HI.U32 R6, R3, R11, RZ ;  /* 0x0000000b03067227 */ /* 0x000fe200078e00ff */
[----:B------:R-:W-:-:S02]  /*0f20*/  LOP3.LUT R99, R4, 0x5e, RZ, 0xfc, !PT ;  /* 0x0000005e04637812 */ /* 0x000fc400078efcff */
[C---:B------:R-:W-:Y:S01]  /*0f30*/  ISETP.GT.U32.AND P6, PT, R2.reuse, R17, PT ;  /* 0x000000110200720c */ /* 0x040fe20003fc4070 */
[----:B------:R-:W-:Y:S01]  /*0f40*/  @!P2 IMAD.MOV R14, RZ, RZ, -R14 ;  /* 0x000000ffff0ea224 */ /* 0x000fe200078e0a0e */
[----:B------:R-:W-:Y:S01]  /*0f50*/  ISETP.GT.U32.AND P2, PT, R2, R21, PT ;  /* 0x000000150200720c */ /* 0x000fe20003f44070 */
[----:B------:R-:W-:Y:S01]  /*0f60*/  IMAD.HI.U32 R7, R3, R18, RZ ;  /* 0x0000001203077227 */ /* 0x000fe200078e00ff */
[C---:B------:R-:W-:Y:S02]  /*0f70*/  LOP3.LUT R98, R4.reuse, 0x5c, RZ, 0xfc, !PT ;  /* 0x0000005c04627812 */ /* 0x040fe400078efcff */
[C---:B------:R-:W-:Y:S01]  /*0f80*/  LOP3.LUT R97, R4.reuse, 0x5a, RZ, 0xfc, !PT ;  /* 0x0000005a04617812 */ /* 0x040fe200078efcff */
[----:B------:R-:W-:Y:S01]  /*0f90*/  IMAD.MOV R6, RZ, RZ, -R6 ;  /* 0x000000ffff067224 */ /* 0x000fe200078e0a06 */
[C---:B------:R-:W-:Y:S01]  /*0fa0*/  LOP3.LUT R96, R4.reuse, 0x58, RZ, 0xfc, !PT ;  /* 0x0000005804607812 */ /* 0x040fe200078efcff */
[--C-:B------:R-:W-:Y:S01]  /*0fb0*/  @!P3 IMAD.IADD R33, R33, 0x1, -R2.reuse ;  /* 0x000000012121b824 */ /* 0x100fe200078e0a02 */
[----:B------:R-:W-:Y:S01]  /*0fc0*/  ISETP.GE.AND P3, PT, R19, RZ, PT ;  /* 0x000000ff1300720c */ /* 0x000fe20003f66270 */
[----:B------:R-:W-:Y:S01]  /*0fd0*/  IMAD.MOV R7, RZ, RZ, -R7 ;  /* 0x000000ffff077224 */ /* 0x000fe200078e0a07 */
[----:B------:R-:W-:Y:S01]  /*0fe0*/  LOP3.LUT R95, R4, 0x56, RZ, 0xfc, !PT ;  /* 0x00000056045f7812 */ /* 0x000fe200078efcff */
[----:B------:R-:W-:Y:S01]  /*0ff0*/  IMAD R11, R2, R6, R11 ;  /* 0x00000006020b7224 */ /* 0x000fe200078e020b */
[----:B------:R-:W-:Y:S01]  /*1000*/  LOP3.LUT R94, R4, 0x54, RZ, 0xfc, !PT ;  /* 0x00000054045e7812 */ /* 0x000fe200078efcff */
[----:B------:R-:W-:Y:S01]  /*1010*/  @!P1 IMAD.IADD R16, R16, 0x1, -R2 ;  /* 0x0000000110109824 */ /* 0x000fe200078e0a02 */
[----:B------:R-:W-:Y:S01]  /*1020*/  ISETP.GE.AND P1, PT, R20, RZ, PT ;  /* 0x000000ff1400720c */ /* 0x000fe20003f26270 */
[C---:B------:R-:W-:Y:S01]  /*1030*/  IMAD R18, R2.reuse, R7, R18 ;  /* 0x0000000702127224 */ /* 0x040fe200078e0212 */
[----:B------:R-:W-:Y:S01]  /*1040*/  IADD3 R7, R5, 0x34, RZ ;  /* 0x0000003405077810 */ /* 0x000fe20007ffe0ff */
[----:B------:R-:W-:Y:S01]  /*1050*/  @!P5 IMAD.MOV R33, RZ, RZ, -R33 ;  /* 0x000000ffff21d224 */ /* 0x000fe200078e0a21 */
[C---:B------:R-:W-:Y:S01]  /*1060*/  ISETP.GT.U32.AND P5, PT, R2.reuse, R11, PT ;  /* 0x0000000b0200720c */ /* 0x040fe20003fa4070 */
[----:B------:R-:W-:Y:S01]  /*1070*/  @!P2 IMAD.IADD R21, R21, 0x1, -R2 ;  /* 0x000000011515a824 */ /* 0x000fe200078e0a02 */
[----:B------:R-:W-:Y:S01]  /*1080*/  IABS R24, R7 ;  /* 0x0000000700187213 */ /* 0x000fe20000000000 */
[----:B------:R-:W-:Y:S01]  /*1090*/  @!P4 IMAD.MOV R16, RZ, RZ, -R16 ;  /* 0x000000ffff10c224 */ /* 0x000fe200078e0a10 */
[C---:B------:R-:W-:Y:S01]  /*10a0*/  ISETP.GT.U32.AND P4, PT, R2.reuse, R18, PT ;  /* 0x000000120200720c */ /* 0x040fe20003f84070 */
[----:B------:R-:W-:Y:S01]  /*10b0*/  @!P6 IMAD.IADD R17, R17, 0x1, -R2 ;  /* 0x000000011111e824 */ /* 0x000fe200078e0a02 */
[----:B------:R-:W-:Y:S01]  /*10c0*/  ISETP.GT.U32.AND P2, PT, R2, R21, PT ;  /* 0x000000150200720c */ /* 0x000fe20003f44070 */
[----:B------:R-:W-:Y:S01]  /*10d0*/  IMAD.HI.U32 R6, R3, R24, RZ ;  /* 0x0000001803067227 */ /* 0x000fe200078e00ff */
[----:B------:R-:W-:-:S02]  /*10e0*/  IADD3 R20, R5, 0x30, RZ ;  /* 0x0000003005147810 */ /* 0x000fc40007ffe0ff */
[----:B------:R-:W-:Y:S01]  /*10f0*/  ISETP.GT.U32.AND P6, PT, R2, R17, PT ;  /* 0x000000110200720c */ /* 0x000fe20003fc4070 */
[----:B------:R-:W-:Y:S01]  /*1100*/  @!P0 IMAD.MOV R15, RZ, RZ, -R15 ;  /* 0x000000ffff0f8224 */ /* 0x000fe200078e0a0f */
[----:B------:R-:W-:Y:S01]  /*1110*/  ISETP.GE.AND P0, PT, R13, RZ, PT ;  /* 0x000000ff0d00720c */ /* 0x000fe20003f06270 */
[----:B------:R-:W-:Y:S01]  /*1120*/  @!P5 IMAD.IADD R11, R11, 0x1, -R2 ;  /* 0x000000010b0bd824 */ /* 0x000fe200078e0a02 */
[----:B------:R-:W-:Y:S01]  /*1130*/  IABS R22, R20 ;  /* 0x0000001400167213 */ /* 0x000fe20000000000 */
[----:B------:R-:W-:Y:S01]  /*1140*/  IMAD.MOV R13, RZ, RZ, -R6 ;  /* 0x000000ffff0d7224 */ /* 0x000fe200078e0a06 */
[----:B------:R-:W-:Y:S01]  /*1150*/  LOP3.LUT R93, R4, 0x52, RZ, 0xfc, !PT ;  /* 0x00000052045d7812 */ /* 0x000fe200078efcff */
[--C-:B------:R-:W-:Y:S01]  /*1160*/  @!P4 IMAD.IADD R18, R18, 0x1, -R2.reuse ;  /* 0x000000011212c824 */ /* 0x100fe200078e0a02 */
[C---:B------:R-:W-:Y:S01]  /*1170*/  ISETP.GT.U32.AND P5, PT, R2.reuse, R11, PT ;  /* 0x0000000b0200720c */ /* 0x040fe20003fa4070 */
[----:B------:R-:W-:Y:S01]  /*1180*/  @!P2 IMAD.IADD R21, R21, 0x1, -R2 ;  /* 0x000000011515a824 */ /* 0x000fe200078e0a02 */
[----:B------:R-:W-:Y:S01]  /*1190*/  ISETP.GE.AND P2, PT, R7, RZ, PT ;  /* 0x000000ff0700720c */ /* 0x000fe20003f46270 */
[----:B------:R-:W-:Y:S01]  /*11a0*/  IMAD.HI.U32 R7, R3, R36, RZ ;  /* 0x0000002403077227 */ /* 0x000fe200078e00ff */
[----:B------:R-:W-:-:S02]  /*11b0*/  ISETP.GT.U32.AND P4, PT, R2, R18, PT ;  /* 0x000000120200720c */ /* 0x000fc40003f84070 */
[C---:B------:R-:W-:Y:S01]  /*11c0*/  LOP3.LUT R92, R4.reuse, 0x50, RZ, 0xfc, !PT ;  /* 0x00000050045c7812 */ /* 0x040fe200078efcff */
        /* <DEDUP_REMOVED lines=8> */
[--C-:B------:R-:W-:Y:S01]  /*1250*/  @!P5 IMAD.IADD R11, R11, 0x1, -R2.reuse ;  /* 0x000000010b0bd824 */ /* 0x100fe200078e0a02 */
[----:B------:R-:W-:Y:S01]  /*1260*/  ISETP.GT.U32.AND P5, PT, R2, R24, PT ;  /* 0x000000180200720c */ /* 0x000fe20003fa4070 */
[----:B------:R-:W-:Y:S01]  /*1270*/  @!P4 IMAD.IADD R18, R18, 0x1, -R2 ;  /* 0x000000011212c824 */ /* 0x000fe200078e0a02 */
[----:B------:R-:W-:Y:S01]  /*1280*/  ISETP.GT.U32.AND P4, PT, R2, R36, PT ;  /* 0x000000240200720c */ /* 0x000fe20003f84070 */
[----:B------:R-:W-:Y:S01]  /*1290*/  @!P0 IMAD.MOV R17, RZ, RZ, -R17 ;  /* 0x000000ffff118224 */ /* 0x000fe200078e0a11 */
[----:B------:R-:W-:Y:S01]  /*12a0*/  IABS R19, R12 ;  /* 0x0000000c00137213 */ /* 0x000fe20000000000 */
[----:B------:R-:W-:Y:S01]  /*12b0*/  IMAD.HI.U32 R7, R3, R22, RZ ;  /* 0x0000001603077227 */ /* 0x000fe200078e00ff */
[----:B------:R-:W-:-:S02]  /*12c0*/  ISETP.GE.AND P0, PT, R8, RZ, PT ;  /* 0x000000ff0800720c */ /* 0x000fc40003f06270 */
[----:B------:R-:W-:Y:S01]  /*12d0*/  IADD3 R8, R5, 0x31, RZ ;  /* 0x0000003105087810 */ /* 0x000fe20007ffe0ff */
[----:B------:R-:W-:Y:S01]  /*12e0*/  IMAD.HI.U32 R6, R3, R19, RZ ;  /* 0x0000001303067227 */ /* 0x000fe200078e00ff */
[----:B------:R-:W-:Y:S02]  /*12f0*/  LOP3.LUT R62, R4, 0x44, RZ, 0xfc, !PT ;  /* 0x00000044043e7812 */ /* 0x000fe400078efcff */
[----:B------:R-:W-:Y:S01]  /*1300*/  IABS R30, R8 ;  /* 0x00000008001e7213 */ /* 0x000fe20000000000 */
[----:B------:R-:W-:Y:S01]  /*1310*/  @!P5 IMAD.IADD R24, R24, 0x1, -R2 ;  /* 0x000000011818d824 */ /* 0x000fe200078e0a02 */
[C---:B------:R-:W-:Y:S01]  /*1320*/  LOP3.LUT R60, R4.reuse, 0x40, RZ, 0xfc, !PT ;  /* 0x00000040043c7812 */ /* 0x040fe200078efcff */
[----:B------:R-:W-:Y:S01]  /*1330*/  IMAD.MOV R6, RZ, RZ, -R6 ;  /* 0x000000ffff067224 */ /* 0x000fe200078e0a06 */
[----:B------:R-:W-:Y:S01]  /*1340*/  LOP3.LUT R58, R4, 0x3c, RZ, 0xfc, !PT ;  /* 0x0000003c043a7812 */ /* 0x000fe200078efcff */
[----:B------:R-:W-:Y:S01]  /*1350*/  @!P4 IMAD.IADD R36, R36, 0x1, -R2 ;  /* 0x000000012424c824 */ /* 0x000fe200078e0a02 */
[C---:B------:R-:W-:Y:S01]  /*1360*/  ISETP.GT.U32.AND P4, PT, R2.reuse, R24, PT ;  /* 0x000000180200720c */ /* 0x040fe20003f84070 */
[----:B------:R-:W-:-:S02]  /*1370*/  IMAD R19, R2, R6, R19 ;  /* 0x0000000602137224 */ /* 0x000fc400078e0213 */
[----:B------:R-:W-:-:S03]  /*1380*/  IMAD.HI.U32 R6, R3, R30, RZ ;  /* 0x0000001e03067227 */ /* 0x000fc600078e00ff */
[C---:B------:R-:W-:Y:S01]  /*1390*/  ISETP.GT.U32.AND P5, PT, R2.reuse, R19, PT ;  /* 0x000000130200720c */ /* 0x040fe20003fa4070 */
[----:B------:R-:W-:Y:S02]  /*13a0*/  IMAD.MOV R13, RZ, RZ, -R6 ;  /* 0x000000ffff0d7224 */ /* 0x000fe400078e0a06 */
[----:B------:R-:W-:Y:S02]  /*13b0*/  IMAD.MOV R7, RZ, RZ, -R7 ;  /* 0x000000ffff077224 */ /* 0x000fe400078e0a07 */
[C---:B------:R-:W-:Y:S01]  /*13c0*/  IMAD R30, R2.reuse, R13, R30 ;  /* 0x0000000d021e7224 */ /* 0x040fe200078e021e */
[----:B------:R-:W-:Y:S01]  /*13d0*/  IADD3 R13, R5, 0x27, RZ ;  /* 0x00000027050d7810 */ /* 0x000fe20007ffe0ff */
[----:B------:R-:W-:Y:S02]  /*13e0*/  IMAD R22, R2, R7, R22 ;  /* 0x0000000702167224 */ /* 0x000fe400078e0216 */
[----:B------:R-:W-:Y:S01]  /*13f0*/  @!P4 IMAD.IADD R24, R24, 0x1, -R2 ;  /* 0x000000011818c824 */ /* 0x000fe200078e0a02 */
[C---:B------:R-:W-:Y:S01]  /*1400*/  ISETP.GT.U32.AND P4, PT, R2.reuse, R30, PT ;  /* 0x0000001e0200720c */ /* 0x040fe20003f84070 */
[----:B------:R-:W-:Y:S01]  /*1410*/  @!P6 IMAD.MOV R18, RZ, RZ, -R18 ;  /* 0x000000ffff12e224 */ /* 0x000fe200078e0a12 */
[----:B------:R-:W-:Y:S01]  /*1420*/  ISETP.GT.U32.AND P6, PT, R2, R22, PT ;  /* 0x000000160200720c */ /* 0x000fe20003fc4070 */
[----:B------:R-:W-:Y:S01]  /*1430*/  IMAD.HI.U32 R6, R3, R23, RZ ;  /* 0x0000001703067227 */ /* 0x000fe200078e00ff */
[----:B------:R-:W-:-:S03]  /*1440*/  IABS R141, R13 ;  /* 0x0000000d008d7213 */ /* 0x000fc60000000000 */
[----:B------:R-:W-:Y:S01]  /*1450*/  @!P1 IMAD.MOV R11, RZ, RZ, -R11 ;  /* 0x000000ffff0b9224 */ /* 0x000fe200078e0a0b */
[----:B------:R-:W-:Y:S01]  /*1460*/  ISETP.GT.U32.AND P1, PT, R2, R36, PT ;  /* 0x000000240200720c */ /* 0x000fe20003f24070 */
[----:B------:R-:W-:Y:S02]  /*1470*/  IMAD.MOV R6, RZ, RZ, -R6 ;  /* 0x000000ffff067224 */ /* 0x000fe400078e0a06 */
[--C-:B------:R-:W-:Y:S02]  /*1480*/  @!P5 IMAD.IADD R19, R19, 0x1, -R2.reuse ;  /* 0x000000011313d824 */ /* 0x100fe400078e0a02 */
[--C-:B------:R-:W-:Y:S01]  /*1490*/  @!P4 IMAD.IADD R30, R30, 0x1, -R2.reuse ;  /* 0x000000011e1ec824 */ /* 0x100fe200078e0a02 */
[----:B------:R-:W-:Y:S01]  /*14a0*/  ISETP.GE.AND P4, PT, R25, RZ, PT ;  /* 0x000000ff1900720c */ /* 0x000fe20003f86270 */
[----:B------:R-:W-:Y:S01]  /*14b0*/  @!P6 IMAD.IADD R22, R22, 0x1, -R2 ;  /* 0x000000011616e824 */ /* 0x000fe200078e0a02 */
[C---:B------:R-:W-:Y:S01]  /*14c0*/  ISETP.GT.U32.AND P5, PT, R2.reuse, R19, PT ;  /* 0x000000130200720c */ /* 0x040fe20003fa4070 */
[C---:B------:R-:W-:Y:S01]  /*14d0*/  IMAD R23, R2.reuse, R6, R23 ;  /* 0x0000000602177224 */ /* 0x040fe200078e0217 */
[----:B------:R-:W-:Y:S01]  /*14e0*/  ISETP.GT.U32.AND P6, PT, R2, R30, PT ;  /* 0x0000001e0200720c */ /* 0x000fe20003fc4070 */
[----:B------:R-:W-:-:S04]  /*14f0*/  IMAD.HI.U32 R6, R3, R41, RZ ;  /* 0x0000002903067227 */ /* 0x000fc800078e00ff */
[----:B------:R-:W-:Y:S02]  /*1500*/  IMAD.MOV R6, RZ, RZ, -R6 ;  /* 0x000000ffff067224 */ /* 0x000fe400078e0a06 */
[----:B------:R-:W-:Y:S01]  /*1510*/  @!P1 IMAD.IADD R36, R36, 0x1, -R2 ;  /* 0x0000000124249824 */ /* 0x000fe200078e0a02 */
[C---:B------:R-:W-:Y:S01]  /*1520*/  ISETP.GT.U32.AND P1, PT, R2.reuse, R23, PT ;  /* 0x000000170200720c */ /* 0x040fe20003f24070 */
[C---:B------:R-:W-:Y:S01]  /*1530*/  IMAD R41, R2.reuse, R6, R41 ;  /* 0x0000000602297224 */ /* 0x040fe200078e0229 */
[----:B------:R-:W-:Y:S01]  /*1540*/  IADD3 R6, R5, 0x2d, RZ ;  /* 0x0000002d05067810 */ /* 0x000fe20007ffe0ff */
[----:B------:R-:W-:Y:S01]  /*1550*/  @!P0 IMAD.MOV R36, RZ, RZ, -R36 ;  /* 0x000000ffff248224 */ /* 0x000fe200078e0a24 */
[----:B------:R-:W-:Y:S01]  /*1560*/  ISETP.GT.U32.AND P0, PT, R2, R22, PT ;  /* 0x000000160200720c */ /* 0x000fe20003f04070 */
[----:B------:R-:W-:Y:S01]  /*1570*/  @!P6 IMAD.IADD R30, R30, 0x1, -R2 ;  /* 0x000000011e1ee824 */ /* 0x000fe200078e0a02 */
[----:B------:R-:W-:Y:S01]  /*1580*/  ISETP.GT.U32.AND P6, PT, R2, R41, PT ;  /* 0x000000290200720c */ /* 0x000fe20003fc4070 */
[----:B------:R-:W-:Y:S01]  /*1590*/  @!P2 IMAD.MOV R24, RZ, RZ, -R24 ;  /* 0x000000ffff18a224 */ /* 0x000fe200078e0a18 */
[----:B------:R-:W-:Y:S01]  /*15a0*/  ISETP.GE.AND P2, PT, R8, RZ, PT ;  /* 0x000000ff0800720c */ /* 0x000fe20003f46270 */
[--C-:B------:R-:W-:Y:S01]  /*15b0*/  @!P5 IMAD.IADD R19, R19, 0x1, -R2.reuse ;  /* 0x000000011313d824 */ /* 0x100fe200078e0a02 */
[----:B------:R-:W-:Y:S01]  /*15c0*/  IADD3 R8, R5, 0x2c, RZ ;  /* 0x0000002c05087810 */ /* 0x000fe20007ffe0ff */
[----:B------:R-:W-:Y:S01]  /*15d0*/  @!P3 IMAD.MOV R21, RZ, RZ, -R21 ;  /* 0x000000ffff15b224 */ /* 0x000fe200078e0a15 */
[----:B------:R-:W-:Y:S01]  /*15e0*/  IABS R129, R6 ;  /* 0x0000000600817213 */ /* 0x000fe20000000000 */
[----:B------:R-:W-:Y:S01]  /*15f0*/  @!P1 IMAD.IADD R23, R23, 0x1, -R2 ;  /* 0x0000000117179824 */ /* 0x000fe200078e0a02 */
[----:B------:R-:W-:-:S02]  /*1600*/  ISETP.GE.AND P5, PT, R20, RZ, PT ;  /* 0x000000ff1400720c */ /* 0x000fc40003fa6270 */
[----:B------:R-:W-:Y:S01]  /*1610*/  IABS R131, R8 ;  /* 0x0000000800837213 */ /* 0x000fe20000000000 */
[--C-:B------:R-:W-:Y:S01]  /*1620*/  @!P0 IMAD.IADD R22, R22, 0x1, -R2.reuse ;  /* 0x0000000116168824 */ /* 0x100fe200078e0a02 */
[----:B------:R-:W-:Y:S01]  /*1630*/  ISETP.GE.AND P0, PT, R6, RZ, PT ;  /* 0x000000ff0600720c */ /* 0x000fe20003f06270 */
[----:B------:R-:W-:Y:S01]  /*1640*/  @!P6 IMAD.IADD R41, R41, 0x1, -R2 ;  /* 0x000000012929e824 */ /* 0x000fe200078e0a02 */
[----:B------:R-:W-:Y:S01]  /*1650*/  ISETP.GE.AND P3, PT, R12, RZ, PT ;  /* 0x000000ff0c00720c */ /* 0x000fe20003f66270 */
[----:B------:R-:W-:Y:S01]  /*1660*/  IMAD.HI.U32 R6, R3, R129, RZ ;  /* 0x0000008103067227 */ /* 0x000fe200078e00ff */
[----:B------:R-:W-:Y:S02]  /*1670*/  IADD3 R12, R5, 0x2b, RZ ;  /* 0x0000002b050c7810 */ /* 0x000fe40007ffe0ff */
[C---:B------:R-:W-:Y:S01]  /*1680*/  ISETP.GT.U32.AND P1, PT, R2.reuse, R23, PT ;  /* 0x000000170200720c */ /* 0x040fe20003f24070 */
[----:B------:R-:W-:Y:S01]  /*1690*/  @!P2 IMAD.MOV R30, RZ, RZ, -R30 ;  /* 0x000000ffff1ea224 */ /* 0x000fe200078e0a1e */
[----:B------:R-:W-:Y:S01]  /*16a0*/  ISETP.GT.U32.AND P2, PT, R2, R41, PT ;  /* 0x000000290200720c */ /* 0x000fe20003f44070 */
[----:B------:R-:W-:Y:S01]  /*16b0*/  IMAD.HI.U32 R7, R3, R131, RZ ;  /* 0x0000008303077227 */ /* 0x000fe200078e00ff */
[----:B------:R-:W-:-:S02]  /*16c0*/  IABS R133, R12 ;  /* 0x0000000c00857213 */ /* 0x000fc40000000000 */
[----:B------:R-:W-:Y:S01]  /*16d0*/  ISETP.GE.AND P6, PT, R12, RZ, PT ;  /* 0x000000ff0c00720c */ /* 0x000fe20003fc6270 */
[----:B------:R-:W-:Y:S01]  /*16e0*/  IMAD.MOV R6, RZ, RZ, -R6 ;  /* 0x000000ffff067224 */ /* 0x000fe200078e0a06 */
[C---:B------:R-:W-:Y:S01]  /*16f0*/  IADD3 R12, R5.reuse, 0x28, RZ ;  /* 0x00000028050c7810 */ /* 0x040fe20007ffe0ff */
[----:B------:R-:W-:Y:S01]  /*1700*/  IMAD.MOV R7, RZ, RZ, -R7 ;  /* 0x000000ffff077224 */ /* 0x000fe200078e0a07 */
[C---:B------:R-:W-:Y:S01]  /*1710*/  IADD3 R20, R5.reuse, 0x1c, RZ ;  /* 0x0000001c05147810 */ /* 0x040fe20007ffe0ff */
[C---:B------:R-:W-:Y:S01]  /*1720*/  IMAD R129, R2.reuse, R6, R129 ;  /* 0x0000000602817224 */ /* 0x040fe200078e0281 */
[----:B------:R-:W-:Y:S01]  /*1730*/  IABS R139, R12 ;  /* 0x0000000c008b7213 */ /* 0x000fe20000000000 */
[C---:B------:R-:W-:Y:S01]  /*1740*/  IMAD R131, R2.reuse, R7, R131 ;  /* 0x0000000702837224 */ /* 0x040fe200078e0283 */
[----:B------:R-:W-:Y:S01]  /*1750*/  IADD3 R7, R5, 0x2a, RZ ;  /* 0x0000002a05077810 */ /* 0x000fe20007ffe0ff */
[----:B------:R-:W-:Y:S01]  /*1760*/  @!P5 IMAD.MOV R22, RZ, RZ, -R22 ;  /* 0x000000ffff16d224 */ /* 0x000fe200078e0a16 */
[----:B------:R-:W-:Y:S01]  /*1770*/  ISETP.GT.U32.AND P5, PT, R2, R129, PT ;  /* 0x000000810200720c */ /* 0x000fe20003fa4070 */
[----:B------:R-:W-:Y:S01]  /*1780*/  IMAD.HI.U32 R6, R3, R133, RZ ;  /* 0x0000008503067227 */ /* 0x000fe200078e00ff */
[----:B------:R-:W-:-:S02]  /*1790*/  IABS R135, R7 ;  /* 0x0000000700877213 */ /* 0x000fc40000000000 */
[----:B------:R-:W-:Y:S01]  /*17a0*/  IABS R159, R20 ;  /* 0x00000014009f7213 */ /* 0x000fe20000000000 */
[----:B------:R-:W-:Y:S01]  /*17b0*/  @!P2 IMAD.IADD R41, R41, 0x1, -R2 ;  /* 0x000000012929a824 */ /* 0x000fe200078e0a02 */
[----:B------:R-:W-:Y:S01]  /*17c0*/  ISETP.GT.U32.AND P2, PT, R2, R131, PT ;  /* 0x000000830200720c */ /* 0x000fe20003f44070 */
[----:B------:R-:W-:Y:S02]  /*17d0*/  IMAD.MOV R6, RZ, RZ, -R6 ;  /* 0x000000ffff067224 */ /* 0x000fe400078e0a06 */
[--C-:B------:R-:W-:Y:S01]  /*17e0*/  @!P1 IMAD.IADD R23, R23, 0x1, -R2.reuse ;  /* 0x0000000117179824 */ /* 0x100fe200078e0a02 */
[----:B------:R-:W-:Y:S01]  /*17f0*/  ISETP.GE.AND P1, PT, R8, RZ, PT ;  /* 0x000000ff0800720c */ /* 0x000fe20003f26270 */
[C---:B------:R-:W-:Y:S01]  /*1800*/  IMAD R133, R2.reuse, R6, R133 ;  /* 0x0000000602857224 */ /* 0x040fe200078e0285 */
[----:B------:R-:W-:Y:S01]  /*1810*/  IADD3 R8, R5, 0x29, RZ ;  /* 0x0000002905087810 */ /* 0x000fe20007ffe0ff */
[----:B------:R-:W-:Y:S02]  /*1820*/  @!P5 IMAD.IADD R129, R129, 0x1, -R2 ;  /* 0x000000018181d824 */ /* 0x000fe400078e0a02 */
[----:B------:R-:W-:Y:S01]  /*1830*/  IMAD.HI.U32 R6, R3, R135, RZ ;  /* 0x0000008703067227 */ /* 0x000fe200078e00ff */
[----:B------:R-:W-:-:S02]  /*1840*/  ISETP.GT.U32.AND P5, PT, R2, R133, PT ;  /* 0x000000850200720c */ /* 0x000fc40003fa4070 */
[----:B------:R-:W-:Y:S01]  /*1850*/  IABS R137, R8 ;  /* 0x0000000800897213 */ /* 0x000fe20000000000 */
[----:B------:R-:W-:Y:S01]  /*1860*/  @!P2 IMAD.IADD R131, R131, 0x1, -R2 ;  /* 0x000000018383a824 */ /* 0x000fe200078e0a02 */
[----:B------:R-:W-:Y:S01]  /*1870*/  ISETP.GT.U32.AND P2, PT, R2, R129, PT ;  /* 0x000000810200720c */ /* 0x000fe20003f44070 */
[----:B------:R-:W-:Y:S01]  /*1880*/  @!P4 IMAD.MOV R23, RZ, RZ, -R23 ;  /* 0x000000ffff17c224 */ /* 0x000fe200078e0a17 */
[----:B------:R-:W-:Y:S01]  /*1890*/  ISETP.GE.AND P4, PT, R7, RZ, PT ;  /* 0x000000ff0700720c */ /* 0x000fe20003f86270 */
[----:B------:R-:W-:Y:S02]  /*18a0*/  IMAD.MOV R7, RZ, RZ, -R6 ;  /* 0x000000ffff077224 */ /* 0x000fe400078e0a06 */
[----:B------:R-:W-:-:S04]  /*18b0*/  IMAD.HI.U32 R6, R3, R137, RZ ;  /* 0x0000008903067227 */ /* 0x000fc800078e00ff */
[----:B------:R-:W-:Y:S02]  /*18c0*/  IMAD.MOV R6, RZ, RZ, -R6 ;  /* 0x000000ffff067224 */ /* 0x000fe400078e0a06 */
[----:B------:R-:W-:Y:S01]  /*18d0*/  @!P5 IMAD.IADD R133, R133, 0x1, -R2 ;  /* 0x000000018585d824 */ /* 0x000fe200078e0a02 */
[C---:B------:R-:W-:Y:S01]  /*18e0*/  ISETP.GT.U32.AND P5, PT, R2.reuse, R131, PT ;  /* 0x000000830200720c */ /* 0x040fe20003fa4070 */
[----:B------:R-:W-:Y:S02]  /*18f0*/  IMAD R135, R2, R7, R135 ;  /* 0x0000000702877224 */ /* 0x000fe400078e0287 */
[----:B------:R-:W-:-:S04]  /*1900*/  IMAD.HI.U32 R7, R3, R139, RZ ;  /* 0x0000008b03077227 */ /* 0x000fc800078e00ff */
[--C-:B------:R-:W-:Y:S01]  /*1910*/  @!P2 IMAD.IADD R129, R129, 0x1, -R2.reuse ;  /* 0x000000018181a824 */ /* 0x100fe200078e0a02 */
[C---:B------:R-:W-:Y:S01]  /*1920*/  ISETP.GT.U32.AND P2, PT, R2.reuse, R135, PT ;  /* 0x000000870200720c */ /* 0x040fe20003f44070 */
[----:B------:R-:W-:Y:S02]  /*1930*/  IMAD R137, R2, R6, R137 ;  /* 0x0000000602897224 */ /* 0x000fe400078e0289 */
[----:B------:R-:W-:Y:S01]  /*1940*/  @!P3 IMAD.MOV R19, RZ, RZ, -R19 ;  /* 0x000000ffff13b224 */ /* 0x000fe200078e0a13 */
[----:B------:R-:W-:Y:S01]  /*1950*/  ISETP.GE.AND P3, PT, R26, RZ, PT ;  /* 0x000000ff1a00720c */ /* 0x000fe20003f66270 */
[----:B------:R-:W-:Y:S01]  /*1960*/  IMAD.MOV R7, RZ, RZ, -R7 ;  /* 0x000000ffff077224 */ /* 0x000fe200078e0a07 */
[C---:B------:R-:W-:Y:S01]  /*1970*/  IADD3 R26, R5.reuse, 0x15, RZ ;  /* 0x00000015051a7810 */ /* 0x040fe20007ffe0ff */
[----:B------:R-:W-:Y:S01]  /*1980*/  @!P0 IMAD.MOV R129, RZ, RZ, -R129 ;  /* 0x000000ffff818224 */ /* 0x000fe200078e0a81 */
[C---:B------:R-:W-:Y:S01]  /*1990*/  ISETP.GT.U32.AND P0, PT, R2.reuse, R137, PT ;  /* 0x000000890200720c */ /* 0x040fe20003f04070 */
[C---:B------:R-:W-:Y:S01]  /*19a0*/  IMAD R139, R2.reuse, R7, R139 ;  /* 0x00000007028b7224 */ /* 0x040fe200078e028b */
[----:B------:R-:W-:Y:S01]  /*19b0*/  IADD3 R7, R5, 0x26, RZ ;  /* 0x0000002605077810 */ /* 0x000fe20007ffe0ff */
[----:B------:R-:W-:Y:S01]  /*19c0*/  @!P5 IMAD.IADD R131, R131, 0x1, -R2 ;  /* 0x000000018383d824 */ /* 0x000fe200078e0a02 */
[----:B------:R-:W-:Y:S01]  /*19d0*/  IABS R25, R26 ;  /* 0x0000001a00197213 */ /* 0x000fe20000000000 */
[----:B------:R-:W-:Y:S01]  /*19e0*/  IMAD.HI.U32 R6, R3, R141, RZ ;  /* 0x0000008d03067227 */ /* 0x000fe200078e00ff */
[----:B------:R-:W-:-:S02]  /*19f0*/  ISETP.GT.U32.AND P5, PT, R2, R139, PT ;  /* 0x0000008b0200720c */ /* 0x000fc40003fa4070 */
[----:B------:R-:W-:Y:S01]  /*1a00*/  IABS R143, R7 ;  /* 0x00000007008f7213 */ /* 0x000fe20000000000 */
[----:B------:R-:W-:Y:S01]  /*1a10*/  @!P3 IMAD.MOV R41, RZ, RZ, -R41 ;  /* 0x000000ffff29b224 */ /* 0x000fe200078e0a29 */
[C---:B------:R-:W-:Y:S01]  /*1a20*/  ISETP.GT.U32.AND P3, PT, R2.reuse, R133, PT ;  /* 0x000000850200720c */ /* 0x040fe20003f64070 */
[----:B------:R-:W-:Y:S02]  /*1a30*/  IMAD.MOV R6, RZ, RZ, -R6 ;  /* 0x000000ffff067224 */ /* 0x000fe400078e0a06 */
[----:B------:R-:W-:Y:S02]  /*1a40*/  @!P0 IMAD.IADD R137, R137, 0x1, -R2 ;  /* 0x0000000189898824 */ /* 0x000fe400078e0a02 */
[----:B------:R-:W-:Y:S02]  /*1a50*/  @!P1 IMAD.MOV R131, RZ, RZ, -R131 ;  /* 0x000000ffff839224 */ /* 0x000fe400078e0a83 */
[C---:B------:R-:W-:Y:S01]  /*1a60*/  IMAD R141, R2.reuse, R6, R141 ;  /* 0x00000006028d7224 */ /* 0x040fe200078e028d */
[----:B------:R-:W-:Y:S01]  /*1a70*/  ISETP.GT.U32.AND P1, PT, R2, R137, PT ;  /* 0x000000890200720c */ /* 0x000fe20003f24070 */
[----:B------:R-:W-:-:S04]  /*1a80*/  IMAD.HI.U32 R6, R3, R143, RZ ;  /* 0x0000008f03067227 */ /* 0x000fc800078e00ff */
[----:B------:R-:W-:Y:S02]  /*1a90*/  @!P5 IMAD.IADD R139, R139, 0x1, -R2 ;  /* 0x000000018b8bd824 */ /* 0x000fe400078e0a02 */
[----:B------:R-:W-:Y:S02]  /*1aa0*/  IMAD.MOV R6, RZ, RZ, -R6 ;  /* 0x000000ffff067224 */ /* 0x000fe400078e0a06 */
[--C-:B------:R-:W-:Y:S01]  /*1ab0*/  @!P3 IMAD.IADD R133, R133, 0x1, -R2.reuse ;  /* 0x000000018585b824 */ /* 0x100fe200078e0a02 */
[C---:B------:R-:W-:Y:S01]  /*1ac0*/  ISETP.GT.U32.AND P5, PT, R2.reuse, R139, PT ;  /* 0x0000008b0200720c */ /* 0x040fe20003fa4070 */
[----:B------:R-:W-:Y:S01]  /*1ad0*/  IMAD R143, R2, R6, R143 ;  /* 0x00000006028f7224 */ /* 0x000fe200078e028f */
[----:B------:R-:W-:Y:S01]  /*1ae0*/  ISETP.GE.AND P3, PT, R8, RZ, PT ;  /* 0x000000ff0800720c */ /* 0x000fe20003f66270 */
[--C-:B------:R-:W-:Y:S01]  /*1af0*/  @!P1 IMAD.IADD R137, R137, 0x1, -R2.reuse ;  /* 0x0000000189899824 */ /* 0x100fe200078e0a02 */
[----:B------:R-:W-:Y:S01]  /*1b00*/  IADD3 R8, R5, 0x25, RZ ;  /* 0x0000002505087810 */ /* 0x000fe20007ffe0ff */
[----:B------:R-:W-:Y:S01]  /*1b10*/  @!P2 IMAD.IADD R135, R135, 0x1, -R2 ;  /* 0x000000018787a824 */ /* 0x000fe200078e0a02 */
[----:B------:R-:W-:Y:S01]  /*1b20*/  ISETP.GT.U32.AND P1, PT, R2, R143, PT ;  /* 0x0000008f0200720c */ /* 0x000fe20003f24070 */
[----:B------:R-:W-:Y:S01]  /*1b30*/  @!P6 IMAD.MOV R133, RZ, RZ, -R133 ;  /* 0x000000ffff85e224 */ /* 0x000fe200078e0a85 */
[----:B------:R-:W-:-:S02]  /*1b40*/  IABS R145, R8 ;  /* 0x0000000800917213 */ /* 0x000fc40000000000 */
[----:B------:R-:W-:Y:S02]  /*1b50*/  ISETP.GE.AND P2, PT, R12, RZ, PT ;  /* 0x000000ff0c00720c */ /* 0x000fe40003f46270 */
[----:B------:R-:W-:Y:S01]  /*1b60*/  IADD3 R12, R5, 0x24, RZ ;  /* 0x00000024050c7810 */ /* 0x000fe20007ffe0ff */
[----:B------:R-:W-:Y:S01]  /*1b70*/  IMAD.HI.U32 R6, R3, R145, RZ ;  /* 0x0000009103067227 */ /* 0x000fe200078e00ff */
[C---:B------:R-:W-:Y:S02]  /*1b80*/  ISETP.GT.U32.AND P0, PT, R2.reuse, R135, PT ;  /* 0x000000870200720c */ /* 0x040fe40003f04070 */
[----:B------:R-:W-:Y:S01]  /*1b90*/  ISETP.GT.U32.AND P6, PT, R2, R141, PT ;  /* 0x0000008d0200720c */ /* 0x000fe20003fc4070 */
[----:B------:R-:W-:Y:S01]  /*1ba0*/  @!P5 IMAD.IADD R139, R139, 0x1, -R2 ;  /* 0x000000018b8bd824 */ /* 0x000fe200078e0a02 */
[----:B------:R-:W-:Y:S01]  /*1bb0*/  ISETP.GE.AND P5, PT, R7, RZ, PT ;  /* 0x000000ff0700720c */ /* 0x000fe20003fa6270 */
[----:B------:R-:W-:Y:S01]  /*1bc0*/  IMAD.MOV R7, RZ, RZ, -R6 ;  /* 0x000000ffff077224 */ /* 0x000fe200078e0a06 */
[----:B------:R-:W-:Y:S01]  /*1bd0*/  IABS R147, R12 ;  /* 0x0000000c00937213 */ /* 0x000fe20000000000 */
[----:B------:R-:W-:-:S02]  /*1be0*/  @!P1 IMAD.IADD R143, R143, 0x1, -R2 ;  /* 0x000000018f8f9824 */ /* 0x000fc400078e0a02 */
[C---:B------:R-:W-:Y:S01]  /*1bf0*/  IMAD R145, R2.reuse, R7, R145 ;  /* 0x0000000702917224 */ /* 0x040fe200078e0291 */
[----:B------:R-:W-:Y:S01]  /*1c00*/  IADD3 R7, R5, 0x22, RZ ;  /* 0x0000002205077810 */ /* 0x000fe20007ffe0ff */
[----:B------:R-:W-:Y:S01]  /*1c10*/  @!P3 IMAD.MOV R137, RZ, RZ, -R137 ;  /* 0x000000ffff89b224 */ /* 0x000fe200078e0a89 */
[C---:B------:R-:W-:Y:S01]  /*1c20*/  ISETP.GT.U32.AND P1, PT, R2.reuse, R143, PT ;  /* 0x0000008f0200720c */ /* 0x040fe20003f24070 */
[----:B------:R-:W-:Y:S01]  /*1c30*/  IMAD.HI.U32 R6, R3, R147, RZ ;  /* 0x0000009303067227 */ /* 0x000fe200078e00ff */
[----:B------:R-:W-:Y:S02]  /*1c40*/  ISETP.GT.U32.AND P3, PT, R2, R145, PT ;  /* 0x000000910200720c */ /* 0x000fe40003f64070 */
[----:B------:R-:W-:Y:S01]  /*1c50*/  IABS R150, R7 ;  /* 0x0000000700967213 */ /* 0x000fe20000000000 */
[----:B------:R-:W-:Y:S02]  /*1c60*/  IMAD.MOV R6, RZ, RZ, -R6 ;  /* 0x000000ffff067224 */ /* 0x000fe400078e0a06 */
[--C-:B------:R-:W-:Y:S01]  /*1c70*/  @!P0 IMAD.IADD R135, R135, 0x1, -R2.reuse ;  /* 0x0000000187878824 */ /* 0x100fe200078e0a02 */
[----:B------:R-:W-:Y:S01]  /*1c80*/  ISETP.GE.AND P0, PT, R13, RZ, PT ;  /* 0x000000ff0d00720c */ /* 0x000fe20003f06270 */
[--C-:B------:R-:W-:Y:S01]  /*1c90*/  @!P6 IMAD.IADD R141, R141, 0x1, -R2.reuse ;  /* 0x000000018d8de824 */ /* 0x100fe200078e0a02 */
[----:B------:R-:W-:Y:S01]  /*1ca0*/  ISETP.GE.AND P6, PT, R8, RZ, PT ;  /* 0x000000ff0800720c */ /* 0x000fe20003fc6270 */
[C---:B------:R-:W-:Y:S01]  /*1cb0*/  IMAD R147, R2.reuse, R6, R147 ;  /* 0x0000000602937224 */ /* 0x040fe200078e0293 */
[----:B------:R-:W-:Y:S01]  /*1cc0*/  IADD3 R8, R5, 0x23, RZ ;  /* 0x0000002305087810 */ /* 0x000fe20007ffe0ff */
[----:B------:R-:W-:Y:S01]  /*1cd0*/  @!P4 IMAD.MOV R135, RZ, RZ, -R135 ;  /* 0x000000ffff87c224 */ /* 0x000fe200078e0a87 */
[C---:B------:R-:W-:Y:S01]  /*1ce0*/  ISETP.GT.U32.AND P4, PT, R2.reuse, R141, PT ;  /* 0x0000008d0200720c */ /* 0x040fe20003f84070 */
[--C-:B------:R-:W-:Y:S01]  /*1cf0*/  @!P1 IMAD.IADD R143, R143, 0x1, -R2.reuse ;  /* 0x000000018f8f9824 */ /* 0x100fe200078e0a02 */
[----:B------:R-:W-:Y:S01]  /*1d00*/  ISETP.GT.U32.AND P1, PT, R2, R147, PT ;  /* 0x000000930200720c */ /* 0x000fe20003f24070 */
[----:B------:R-:W-:Y:S01]  /*1d10*/  @!P3 IMAD.IADD R145, R145, 0x1, -R2 ;  /* 0x000000019191b824 */ /* 0x000fe200078e0a02 */
[----:B------:R-:W-:Y:S01]  /*1d20*/  IABS R149, R8 ;  /* 0x0000000800957213 */ /* 0x000fe20000000000 */
[----:B------:R-:W-:Y:S01]  /*1d30*/  @!P2 IMAD.MOV R139, RZ, RZ, -R139 ;  /* 0x000000ffff8ba224 */ /* 0x000fe200078e0a8b */
[----:B------:R-:W-:Y:S01]  /*1d40*/  ISETP.GE.AND P2, PT, R12, RZ, PT ;  /* 0x000000ff0c00720c */ /* 0x000fe20003f46270 */
[----:B------:R-:W-:Y:S01]  /*1d50*/  @!P5 IMAD.MOV R143, RZ, RZ, -R143 ;  /* 0x000000ffff8fd224 */ /* 0x000fe200078e0a8f */
[----:B------:R-:W-:Y:S01]  /*1d60*/  ISETP.GT.U32.AND P3, PT, R2, R145, PT ;  /* 0x000000910200720c */ /* 0x000fe20003f64070 */
[----:B------:R-:W-:Y:S01]  /*1d70*/  IMAD.HI.U32 R6, R3, R149, RZ ;  /* 0x0000009503067227 */ /* 0x000fe200078e00ff */
[----:B------:R-:W-:-:S03]  /*1d80*/  IADD3 R12, R5, 0x1e, RZ ;  /* 0x0000001e050c7810 */ /* 0x000fc60007ffe0ff */
[----:B------:R-:W-:Y:S01]  /*1d90*/  @!P4 IMAD.IADD R141, R141, 0x1, -R2 ;  /* 0x000000018d8dc824 */ /* 0x000fe200078e0a02 */
[----:B------:R-:W-:Y:S01]  /*1da0*/  ISETP.GE.AND P4, PT, R8, RZ, PT ;  /* 0x000000ff0800720c */ /* 0x000fe20003f86270 */
[----:B------:R-:W-:Y:S01]  /*1db0*/  IMAD.MOV R6, RZ, RZ, -R6 ;  /* 0x000000ffff067224 */ /* 0x000fe200078e0a06 */
[----:B------:R-:W-:Y:S01]  /*1dc0*/  IADD3 R8, R5, 0x21, RZ ;  /* 0x0000002105087810 */ /* 0x000fe20007ffe0ff */
[--C-:B------:R-:W-:Y:S01]  /*1dd0*/  @!P1 IMAD.IADD R147, R147, 0x1, -R2.reuse ;  /* 0x0000000193939824 */ /* 0x100fe200078e0a02 */
[----:B------:R-:W-:Y:S01]  /*1de0*/  IABS R158, R12 ;  /* 0x0000000c009e7213 */ /* 0x000fe20000000000 */
[C---:B------:R-:W-:Y:S01]  /*1df0*/  IMAD R149, R2.reuse, R6, R149 ;  /* 0x0000000602957224 */ /* 0x040fe200078e0295 */
[----:B------:R-:W-:Y:S01]  /*1e00*/  IABS R152, R8 ;  /* 0x0000000800987213 */ /* 0x000fe20000000000 */
[----:B------:R-:W-:Y:S01]  /*1e10*/  @!P3 IMAD.IADD R145, R145, 0x1, -R2 ;  /* 0x000000019191b824 */ /* 0x000fe200078e0a02 */
[C---:B------:R-:W-:Y:S01]  /*1e20*/  ISETP.GT.U32.AND P1, PT, R2.reuse, R147, PT ;  /* 0x000000930200720c */ /* 0x040fe20003f24070 */
[----:B------:R-:W-:Y:S01]  /*1e30*/  @!P0 IMAD.MOV R141, RZ, RZ, -R141 ;  /* 0x000000ffff8d8224 */ /* 0x000fe200078e0a8d */
[----:B------:R-:W-:Y:S01]  /*1e40*/  ISETP.GE.AND P0, PT, R7, RZ, PT ;  /* 0x000000ff0700720c */ /* 0x000fe20003f06270 */
[----:B------:R-:W-:Y:S01]  /*1e50*/  @!P6 IMAD.MOV R145, RZ, RZ, -R145 ;  /* 0x000000ffff91e224 */ /* 0x000fe200078e0a91 */
[----:B------:R-:W-:Y:S01]  /*1e60*/  ISETP.GT.U32.AND P6, PT, R2, R149, PT ;  /* 0x000000950200720c */ /* 0x000fe20003fc4070 */
[----:B------:R-:W-:Y:S01]  /*1e70*/  IMAD.HI.U32 R6, R3, R150, RZ ;  /* 0x0000009603067227 */ /* 0x000fe200078e00ff */
[----:B------:R-:W-:-:S02]  /*1e80*/  ISETP.GE.AND P5, PT, R8, RZ, PT ;  /* 0x000000ff0800720c */ /* 0x000fc40003fa6270 */
[----:B------:R-:W-:Y:S01]  /*1e90*/  IADD3 R8, R5, 0x20, RZ ;  /* 0x0000002005087810 */ /* 0x000fe20007ffe0ff */
[----:B------:R-:W-:-:S03]  /*1ea0*/  IMAD.HI.U32 R7, R3, R152, RZ ;  /* 0x0000009803077227 */ /* 0x000fc600078e00ff */
[----:B------:R-:W-:Y:S01]  /*1eb0*/  IABS R154, R8 ;  /* 0x00000008009a7213 */ /* 0x000fe20000000000 */
[----:B------:R-:W-:Y:S01]  /*1ec0*/  IMAD.MOV R13, RZ, RZ, -R6 ;  /* 0x000000ffff0d7224 */ /* 0x000fe200078e0a06 */
[----:B------:R-:W-:Y:S01]  /*1ed0*/  ISETP.GE.AND P3, PT, R8, RZ, PT ;  /* 0x000000ff0800720c */ /* 0x000fe20003f66270 */
[----:B------:R-:W-:Y:S01]  /*1ee0*/  IMAD.MOV R7, RZ, RZ, -R7 ;  /* 0x000000ffff077224 */ /* 0x000fe200078e0a07 */
[C---:B------:R-:W-:Y:S01]  /*1ef0*/  IADD3 R8, R5.reuse, 0x1f, RZ ;  /* 0x0000001f05087810 */ /* 0x040fe20007ffe0ff */
[C---:B------:R-:W-:Y:S01]  /*1f00*/  IMAD R150, R2.reuse, R13, R150 ;  /* 0x0000000d02967224 */ /* 0x040fe200078e0296 */
[----:B------:R-:W-:Y:S01]  /*1f10*/  IADD3 R13, R5, 0x1d, RZ ;  /* 0x0000001d050d7810 */ /* 0x000fe20007ffe0ff */
[C---:B------:R-:W-:Y:S01]  /*1f20*/  IMAD R152, R2.reuse, R7, R152 ;  /* 0x0000000702987224 */ /* 0x040fe200078e0298 */
[----:B------:R-:W-:Y:S01]  /*1f30*/  IABS R156, R8 ;  /* 0x00000008009c7213 */ /* 0x000fe20000000000 */
[--C-:B------:R-:W-:Y:S01]  /*1f40*/  @!P1 IMAD.IADD R147, R147, 0x1, -R2.reuse ;  /* 0x0000000193939824 */ /* 0x100fe200078e0a02 */
[C---:B------:R-:W-:Y:S01]  /*1f50*/  ISETP.GT.U32.AND P1, PT, R2.reuse, R150, PT ;  /* 0x000000960200720c */ /* 0x040fe20003f24070 */
[----:B------:R-:W-:Y:S01]  /*1f60*/  @!P6 IMAD.IADD R149, R149, 0x1, -R2 ;  /* 0x000000019595e824 */ /* 0x000fe200078e0a02 */
[----:B------:R-:W-:Y:S01]  /*1f70*/  IABS R217, R13 ;  /* 0x0000000d00d97213 */ /* 0x000fe20000000000 */
[----:B------:R-:W-:Y:S01]  /*1f80*/  @!P2 IMAD.MOV R147, RZ, RZ, -R147 ;  /* 0x000000ffff93a224 */ /* 0x000fe200078e0a93 */
[C---:B------:R-:W-:Y:S01]  /*1f90*/  ISETP.GT.U32.AND P2, PT, R2.reuse, R152, PT ;  /* 0x000000980200720c */ /* 0x040fe20003f44070 */
[----:B------:R-:W-:Y:S01]  /*1fa0*/  IMAD.HI.U32 R6, R3, R154, RZ ;  /* 0x0000009a03067227 */ /* 0x000fe200078e00ff */
[----:B------:R-:W-:-:S03]  /*1fb0*/  ISETP.GT.U32.AND P6, PT, R2, R149, PT ;  /* 0x000000950200720c */ /* 0x000fc60003fc4070 */
[----:B------:R-:W-:Y:S02]  /*1fc0*/  IMAD.MOV R7, RZ, RZ, -R6 ;  /* 0x000000ffff077224 */ /* 0x000fe400078e0a06 */
[----:B------:R-:W-:-:S04]  /*1fd0*/  IMAD.HI.U32 R6, R3, R156, RZ ;  /* 0x0000009c03067227 */ /* 0x000fc800078e00ff */
[----:B------:R-:W-:Y:S02]  /*1fe0*/  IMAD R154, R2, R7, R154 ;  /* 0x00000007029a7224 */ /* 0x000fe400078e029a */
[--C-:B------:R-:W-:Y:S02]  /*1ff0*/  @!P1 IMAD.IADD R150, R150, 0x1, -R2.reuse ;  /* 0x0000000196969824 */ /* 0x100fe400078e0a02 */
[--C-:B------:R-:W-:Y:S02]  /*2000*/  @!P2 IMAD.IADD R152, R152, 0x1, -R2.reuse ;  /* 0x000000019898a824 */ /* 0x100fe400078e0a02 */
[----:B------:R-:W-:Y:S01]  /*2010*/  @!P6 IMAD.IADD R149, R149, 0x1, -R2 ;  /* 0x000000019595e824 */ /* 0x000fe200078e0a02 */
[C---:B------:R-:W-:Y:S01]  /*2020*/  ISETP.GT.U32.AND P1, PT, R2.reuse, R150, PT ;  /* 0x000000960200720c */ /* 0x040fe20003f24070 */
[----:B------:R-:W-:Y:S01]  /*2030*/  IMAD.MOV R7, RZ, RZ, -R6 ;  /* 0x000000ffff077224 */ /* 0x000fe200078e0a06 */
[C---:B------:R-:W-:Y:S01]  /*2040*/  ISETP.GT.U32.AND P2, PT, R2.reuse, R152, PT ;  /* 0x000000980200720c */ /* 0x040fe20003f44070 */
[----:B------:R-:W-:Y:S01]  /*2050*/  IMAD.HI.U32 R6, R3, R158, RZ ;  /* 0x0000009e03067227 */ /* 0x000fe200078e00ff */
[----:B------:R-:W-:-:S03]  /*2060*/  ISETP.GT.U32.AND P6, PT, R2, R154, PT ;  /* 0x0000009a0200720c */ /* 0x000fc60003fc4070 */
[----:B------:R-:W-:Y:S02]  /*2070*/  IMAD R156, R2, R7, R156 ;  /* 0x00000007029c7224 */ /* 0x000fe400078e029c */
[----:B------:R-:W-:Y:S02]  /*2080*/  IMAD.MOV R7, RZ, RZ, -R6 ;  /* 0x000000ffff077224 */ /* 0x000fe400078e0a06 */
[----:B------:R-:W-:-:S04]  /*2090*/  IMAD.HI.U32 R6, R3, R217, RZ ;  /* 0x000000d903067227 */ /* 0x000fc800078e00ff */
[----:B------:R-:W-:Y:S02]  /*20a0*/  IMAD R158, R2, R7, R158 ;  /* 0x00000007029e7224 */ /* 0x000fe400078e029e */
[--C-:B------:R-:W-:Y:S01]  /*20b0*/  @!P1 IMAD.IADD R150, R150, 0x1, -R2.reuse ;  /* 0x0000000196969824 */ /* 0x100fe200078e0a02 */
[----:B------:R-:W-:Y:S01]  /*20c0*/  ISETP.GT.U32.AND P1, PT, R2, R156, PT ;  /* 0x0000009c0200720c */ /* 0x000fe20003f24070 */
[--C-:B------:R-:W-:Y:S01]  /*20d0*/  @!P2 IMAD.IADD R152, R152, 0x1, -R2.reuse ;  /* 0x000000019898a824 */ /* 0x100fe200078e0a02 */
[----:B------:R-:W-:Y:S01]  /*20e0*/  ISETP.GT.U32.AND P2, PT, R2, R158, PT ;  /* 0x0000009e0200720c */ /* 0x000fe20003f44070 */
[----:B------:R-:W-:Y:S02]  /*20f0*/  @!P6 IMAD.IADD R154, R154, 0x1, -R2 ;  /* 0x000000019a9ae824 */ /* 0x000fe400078e0a02 */
[----:B------:R-:W-:Y:S02]  /*2100*/  IMAD.MOV R6, RZ, RZ, -R6 ;  /* 0x000000ffff067224 */ /* 0x000fe400078e0a06 */
[----:B------:R-:W-:Y:S01]  /*2110*/  @!P4 IMAD.MOV R149, RZ, RZ, -R149 ;  /* 0x000000ffff95c224 */ /* 0x000fe200078e0a95 */
[C---:B------:R-:W-:Y:S01]  /*2120*/  ISETP.GT.U32.AND P6, PT, R2.reuse, R154, PT ;  /* 0x0000009a0200720c */ /* 0x040fe20003fc4070 */
[----:B------:R-:W-:Y:S01]  /*2130*/  IMAD R217, R2, R6, R217 ;  /* 0x0000000602d97224 */ /* 0x000fe200078e02d9 */
[----:B------:R-:W-:Y:S01]  /*2140*/  ISETP.GE.AND P4, PT, R8, RZ, PT ;  /* 0x000000ff0800720c */ /* 0x000fe20003f86270 */
[----:B------:R-:W-:Y:S01]  /*2150*/  IMAD.HI.U32 R7, R3, R159, RZ ;  /* 0x0000009f03077227 */ /* 0x000fe200078e00ff */
[----:B------:R-:W-:-:S03]  /*2160*/  IADD3 R8, R5, 0x1b, RZ ;  /* 0x0000001b05087810 */ /* 0x000fc60007ffe0ff */
[--C-:B------:R-:W-:Y:S01]  /*2170*/  @!P1 IMAD.IADD R156, R156, 0x1, -R2.reuse ;  /* 0x000000019c9c9824 */ /* 0x100fe200078e0a02 */
[----:B------:R-:W-:Y:S01]  /*2180*/  IABS R183, R8 ;  /* 0x0000000800b77213 */ /* 0x000fe20000000000 */
[----:B------:R-:W-:Y:S01]  /*2190*/  @!P2 IMAD.IADD R158, R158, 0x1, -R2 ;  /* 0x000000019e9ea824 */ /* 0x000fe200078e0a02 */
[----:B------:R-:W-:Y:S01]  /*21a0*/  ISETP.GE.AND P1, PT, R12, RZ, PT ;  /* 0x000000ff0c00720c */ /* 0x000fe20003f26270 */
[----:B------:R-:W-:Y:S01]  /*21b0*/  @!P0 IMAD.MOV R150, RZ, RZ, -R150 ;  /* 0x000000ffff968224 */ /* 0x000fe200078e0a96 */
[----:B------:R-:W-:Y:S01]  /*21c0*/  ISETP.GT.U32.AND P2, PT, R2, R156, PT ;  /* 0x0000009c0200720c */ /* 0x000fe20003f44070 */
[----:B------:R-:W-:Y:S01]  /*21d0*/  @!P6 IMAD.IADD R154, R154, 0x1, -R2 ;  /* 0x000000019a9ae824 */ /* 0x000fe200078e0a02 */
[C---:B------:R-:W-:Y:S01]  /*21e0*/  ISETP.GT.U32.AND P0, PT, R2.reuse, R158, PT ;  /* 0x0000009e0200720c */ /* 0x040fe20003f04070 */
[----:B------:R-:W-:Y:S01]  /*21f0*/  IMAD.MOV R7, RZ, RZ, -R7 ;  /* 0x000000ffff077224 */ /* 0x000fe200078e0a07 */
[----:B------:R-:W-:Y:S01]  /*2200*/  ISETP.GT.U32.AND P6, PT, R2, R217, PT ;  /* 0x000000d90200720c */ /* 0x000fe20003fc4070 */
[----:B------:R-:W-:Y:S01]  /*2210*/  IMAD.HI.U32 R6, R3, R183, RZ ;  /* 0x000000b703067227 */ /* 0x000fe200078e00ff */
[----:B------:R-:W-:-:S03]  /*2220*/  IADD3 R12, R5, 0x18, RZ ;  /* 0x00000018050c7810 */ /* 0x000fc60007ffe0ff */
[C---:B------:R-:W-:Y:S01]  /*2230*/  IMAD R159, R2.reuse, R7, R159 ;  /* 0x00000007029f7224 */ /* 0x040fe200078e029f */
[----:B------:R-:W-:Y:S01]  /*2240*/  IADD3 R7, R5, 0x1a, RZ ;  /* 0x0000001a05077810 */ /* 0x000fe20007ffe0ff */
[----:B------:R-:W-:Y:S01]  /*2250*/  @!P3 IMAD.MOV R154, RZ, RZ, -R154 ;  /* 0x000000ffff9ab224 */ /* 0x000fe200078e0a9a */
[----:B------:R-:W-:Y:S01]  /*2260*/  IABS R187, R12 ;  /* 0x0000000c00bb7213 */ /* 0x000fe20000000000 */
[----:B------:R-:W-:Y:S01]  /*2270*/  IMAD.MOV R6, RZ, RZ, -R6 ;  /* 0x000000ffff067224 */ /* 0x000fe200078e0a06 */
[----:B------:R-:W-:Y:S01]  /*2280*/  ISETP.GT.U32.AND P3, PT, R2, R159, PT ;  /* 0x0000009f0200720c */ /* 0x000fe20003f64070 */
[--C-:B------:R-:W-:Y:S01]  /*2290*/  @!P2 IMAD.IADD R156, R156, 0x1, -R2.reuse ;  /* 0x000000019c9ca824 */ /* 0x100fe200078e0a02 */
[----:B------:R-:W-:Y:S01]  /*22a0*/  IABS R218, R7 ;  /* 0x0000000700da7213 */ /* 0x000fe20000000000 */
[--C-:B------:R-:W-:Y:S01]  /*22b0*/  @!P0 IMAD.IADD R158, R158, 0x1, -R2.reuse ;  /* 0x000000019e9e8824 */ /* 0x100fe200078e0a02 */
[----:B------:R-:W-:Y:S01]  /*22c0*/  ISETP.GE.AND P0, PT, R8, RZ, PT ;  /* 0x000000ff0800720c */ /* 0x000fe20003f06270 */
[----:B------:R-:W-:Y:S01]  /*22d0*/  @!P6 IMAD.IADD R217, R217, 0x1, -R2 ;  /* 0x00000001d9d9e824 */ /* 0x000fe200078e0a02 */
[----:B------:R-:W-:Y:S01]  /*22e0*/  IADD3 R8, R5, 0x19, RZ ;  /* 0x0000001905087810 */ /* 0x000fe20007ffe0ff */
[C---:B------:R-:W-:Y:S01]  /*22f0*/  IMAD R183, R2.reuse, R6, R183 ;  /* 0x0000000602b77224 */ /* 0x040fe200078e02b7 */
[----:B------:R-:W-:Y:S01]  /*2300*/  ISETP.GE.AND P6, PT, R7, RZ, PT ;  /* 0x000000ff0700720c */ /* 0x000fe20003fc6270 */
[----:B------:R-:W-:Y:S01]  /*2310*/  @!P4 IMAD.MOV R156, RZ, RZ, -R156 ;  /* 0x000000ffff9cc224 */ /* 0x000fe200078e0a9c */
[C---:B------:R-:W-:Y:S01]  /*2320*/  ISETP.GT.U32.AND P4, PT, R2.reuse, R217, PT ;  /* 0x000000d90200720c */ /* 0x040fe20003f84070 */
[----:B------:R-:W-:Y:S01]  /*2330*/  @!P1 IMAD.MOV R158, RZ, RZ, -R158 ;  /* 0x000000ffff9e9224 */ /* 0x000fe200078e0a9e */
[----:B------:R-:W-:Y:S01]  /*2340*/  ISETP.GT.U32.AND P1, PT, R2, R183, PT ;  /* 0x000000b70200720c */ /* 0x000fe20003f24070 */
[----:B------:R-:W-:Y:S01]  /*2350*/  @!P5 IMAD.MOV R152, RZ, RZ, -R152 ;  /* 0x000000ffff98d224 */ /* 0x000fe200078e0a98 */
[----:B------:R-:W-:Y:S01]  /*2360*/  ISETP.GE.AND P5, PT, R13, RZ, PT ;  /* 0x000000ff0d00720c */ /* 0x000fe20003fa6270 */
[----:B------:R-:W-:Y:S01]  /*2370*/  IMAD.HI.U32 R6, R3, R218, RZ ;  /* 0x000000da03067227 */ /* 0x000fe200078e00ff */
[----:B------:R-:W-:-:S02]  /*2380*/  IABS R185, R8 ;  /* 0x0000000800b97213 */ /* 0x000fc40000000000 */
[----:B------:R-:W-:Y:S01]  /*2390*/  ISETP.GE.AND P2, PT, R20, RZ, PT ;  /* 0x000000ff1400720c */ /* 0x000fe20003f46270 */
[----:B------:R-:W-:Y:S01]  /*23a0*/  @!P3 IMAD.IADD R159, R159, 0x1, -R2 ;  /* 0x000000019f9fb824 */ /* 0x000fe200078e0a02 */
[----:B------:R-:W-:Y:S01]  /*23b0*/  IADD3 R20, R5, 0x17, RZ ;  /* 0x0000001705147810 */ /* 0x000fe20007ffe0ff */
[----:B------:R-:W-:Y:S02]  /*23c0*/  IMAD.MOV R7, RZ, RZ, -R6 ;  /* 0x000000ffff077224 */ /* 0x000fe400078e0a06 */
[----:B------:R-:W-:Y:S01]  /*23d0*/  @!P4 IMAD.IADD R217, R217, 0x1, -R2 ;  /* 0x00000001d9d9c824 */ /* 0x000fe200078e0a02 */
[C---:B------:R-:W-:Y:S01]  /*23e0*/  ISETP.GT.U32.AND P3, PT, R2.reuse, R159, PT ;  /* 0x0000009f0200720c */ /* 0x040fe20003f64070 */
[----:B------:R-:W-:Y:S01]  /*23f0*/  IMAD R218, R2, R7, R218 ;  /* 0x0000000702da7224 */ /* 0x000fe200078e02da */
[----:B------:R-:W-:Y:S01]  /*2400*/  IABS R220, R20 ;  /* 0x0000001400dc7213 */ /* 0x000fe20000000000 */
[----:B------:R-:W-:Y:S01]  /*2410*/  @!P1 IMAD.IADD R183, R183, 0x1, -R2 ;  /* 0x00000001b7b79824 */ /* 0x000fe200078e0a02 */
[----:B------:R-:W-:Y:S01]  /*2420*/  ISETP.GE.AND P1, PT, R12, RZ, PT ;  /* 0x000000ff0c00720c */ /* 0x000fe20003f26270 */
[----:B------:R-:W-:Y:S01]  /*2430*/  IMAD.HI.U32 R6, R3, R185, RZ ;  /* 0x000000b903067227 */ /* 0x000fe200078e00ff */
[----:B------:R-:W-:-:S02]  /*2440*/  ISETP.GT.U32.AND P4, PT, R2, R218, PT ;  /* 0x000000da0200720c */ /* 0x000fc40003f84070 */
[----:B------:R-:W-:Y:S01]  /*2450*/  IADD3 R12, R5, 0x16, RZ ;  /* 0x00000016050c7810 */ /* 0x000fe20007ffe0ff */
[----:B------:R-:W-:Y:S01]  /*2460*/  @!P5 IMAD.MOV R217, RZ, RZ, -R217 ;  /* 0x000000ffffd9d224 */ /* 0x000fe200078e0ad9 */
[----:B------:R-:W-:Y:S01]  /*2470*/  ISETP.GT.U32.AND P5, PT, R2, R183, PT ;  /* 0x000000b70200720c */ /* 0x000fe20003fa4070 */
[----:B------:R-:W-:-:S04]  /*2480*/  IMAD.HI.U32 R7, R3, R187, RZ ;  /* 0x000000bb03077227 */ /* 0x000fc800078e00ff */
[----:B------:R-:W-:Y:S02]  /*2490*/  IMAD.MOV R6, RZ, RZ, -R6 ;  /* 0x000000ffff067224 */ /* 0x000fe400078e0a06 */
[--C-:B------:R-:W-:Y:S01]  /*24a0*/  @!P3 IMAD.IADD R159, R159, 0x1, -R2.reuse ;  /* 0x000000019f9fb824 */ /* 0x100fe200078e0a02 */
[----:B------:R-:W-:Y:S01]  /*24b0*/  ISETP.GE.AND P3, PT, R8, RZ, PT ;  /* 0x000000ff0800720c */ /* 0x000fe20003f66270 */
[----:B------:R-:W-:Y:S02]  /*24c0*/  IMAD.MOV R7, RZ, RZ, -R7 ;  /* 0x000000ffff077224 */ /* 0x000fe400078e0a07 */
[C---:B------:R-:W-:Y:S02]  /*24d0*/  IMAD R185, R2.reuse, R6, R185 ;  /* 0x0000000602b97224 */ /* 0x040fe400078e02b9 */
[C---:B------:R-:W-:Y:S02]  /*24e0*/  IMAD R187, R2.reuse, R7, R187 ;  /* 0x0000000702bb7224 */ /* 0x040fe400078e02bb */
[----:B------:R-:W-:Y:S01]  /*24f0*/  @!P2 IMAD.MOV R159, RZ, RZ, -R159 ;  /* 0x000000ffff9fa224 */ /* 0x000fe200078e0a9f */
[----:B------:R-:W-:Y:S01]  /*2500*/  ISETP.GT.U32.AND P2, PT, R2, R185, PT ;  /* 0x000000b90200720c */ /* 0x000fe20003f44070 */
[----:B------:R-:W-:-:S02]  /*2510*/  @!P4 IMAD.IADD R218, R218, 0x1, -R2 ;  /* 0x00000001dadac824 */ /* 0x000fc400078e0a02 */
[----:B------:R-:W-:Y:S01]  /*2520*/  @!P5 IMAD.IADD R183, R183, 0x1, -R2 ;  /* 0x00000001b7b7d824 */ /* 0x000fe200078e0a02 */
[C---:B------:R-:W-:Y:S01]  /*2530*/  ISETP.GT.U32.AND P5, PT, R2.reuse, R187, PT ;  /* 0x000000bb0200720c */ /* 0x040fe20003fa4070 */
[----:B------:R-:W-:Y:S01]  /*2540*/  IMAD.HI.U32 R8, R3, R220, RZ ;  /* 0x000000dc03087227 */ /* 0x000fe200078e00ff */
[----:B------:R-:W-:-:S03]  /*2550*/  ISETP.GT.U32.AND P4, PT, R2, R218, PT ;  /* 0x000000da0200720c */ /* 0x000fc60003f84070 */
[----:B------:R-:W-:Y:S01]  /*2560*/  IMAD.MOV R13, RZ, RZ, -R8 ;  /* 0x000000ffff0d7224 */ /* 0x000fe200078e0a08 */
[----:B------:R-:W-:Y:S01]  /*2570*/  IABS R8, R12 ;  /* 0x0000000c00087213 */ /* 0x000fe20000000000 */
[----:B------:R-:W-:-:S04]  /*2580*/  IMAD.HI.U32 R7, R3, R25, RZ ;  /* 0x0000001903077227 */ /* 0x000fc800078e00ff */
[--C-:B------:R-:W-:Y:S01]  /*2590*/  @!P2 IMAD.IADD R185, R185, 0x1, -R2.reuse ;  /* 0x00000001b9b9a824 */ /* 0x100fe200078e0a02 */
[----:B------:R-:W-:Y:S01]  /*25a0*/  ISETP.GE.AND P2, PT, R20, RZ, PT ;  /* 0x000000ff1400720c */ /* 0x000fe20003f46270 */
[--C-:B------:R-:W-:Y:S01]  /*25b0*/  @!P5 IMAD.IADD R187, R187, 0x1, -R2.reuse ;  /* 0x00000001bbbbd824 */ /* 0x100fe200078e0a02 */
[----:B------:R-:W-:Y:S01]  /*25c0*/  IADD3 R20, R5, 0x12, RZ ;  /* 0x0000001205147810 */ /* 0x000fe20007ffe0ff */
[----:B------:R-:W-:Y:S01]  /*25d0*/  IMAD.HI.U32 R6, R3, R8, RZ ;  /* 0x0000000803067227 */ /* 0x000fe200078e00ff */
[----:B------:R-:W-:Y:S02]  /*25e0*/  ISETP.GT.U32.AND P5, PT, R2, R185, PT ;  /* 0x000000b90200720c */ /* 0x000fe40003fa4070 */
[----:B------:R-:W-:Y:S01]  /*25f0*/  IABS R31, R20 ;  /* 0x00000014001f7213 */ /* 0x000fe20000000000 */
[----:B------:R-:W-:Y:S02]  /*2600*/  @!P4 IMAD.IADD R218, R218, 0x1, -R2 ;  /* 0x00000001dadac824 */ /* 0x000fe400078e0a02 */
[----:B------:R-:W-:-:S02]  /*2610*/  IMAD R220, R2, R13, R220 ;  /* 0x0000000d02dc7224 */ /* 0x000fc400078e02dc */
[----:B------:R-:W-:Y:S02]  /*2620*/  IMAD.MOV R13, RZ, RZ, -R6 ;  /* 0x000000ffff0d7224 */ /* 0x000fe400078e0a06 */
[----:B------:R-:W-:Y:S01]  /*2630*/  @!P6 IMAD.MOV R218, RZ, RZ, -R218 ;  /* 0x000000ffffdae224 */ /* 0x000fe200078e0ada */
[----:B------:R-:W-:Y:S01]  /*2640*/  ISETP.GE.AND P6, PT, R12, RZ, PT ;  /* 0x000000ff0c00720c */ /* 0x000fe20003fc6270 */
[----:B------:R-:W-:Y:S01]  /*2650*/  IMAD.MOV R12, RZ, RZ, -R7 ;  /* 0x000000ffff0c7224 */ /* 0x000fe200078e0a07 */
[C---:B------:R-:W-:Y:S01]  /*2660*/  ISETP.GT.U32.AND P4, PT, R2.reuse, R220, PT ;  /* 0x000000dc0200720c */ /* 0x040fe20003f84070 */
[C---:B------:R-:W-:Y:S01]  /*2670*/  IMAD R7, R2.reuse, R13, R8 ;  /* 0x0000000d02077224 */ /* 0x040fe200078e0208 */
[----:B------:R-:W-:Y:S01]  /*2680*/  IADD3 R13, R5, 0x13, RZ ;  /* 0x00000013050d7810 */ /* 0x000fe20007ffe0ff */
[----:B------:R-:W-:Y:S01]  /*2690*/  @!P0 IMAD.MOV R183, RZ, RZ, -R183 ;  /* 0x000000ffffb78224 */ /* 0x000fe200078e0ab7 */
[C---:B------:R-:W-:Y:S01]  /*26a0*/  ISETP.GT.U32.AND P0, PT, R2.reuse, R187, PT ;  /* 0x000000bb0200720c */ /* 0x040fe20003f04070 */
[----:B------:R-:W-:Y:S01]  /*26b0*/  @!P5 IMAD.IADD R185, R185, 0x1, -R2 ;  /* 0x00000001b9b9d824 */ /* 0x000fe200078e0a02 */
[----:B------:R-:W-:Y:S01]  /*26c0*/  ISETP.GT.U32.AND P5, PT, R2, R7, PT ;  /* 0x000000070200720c */ /* 0x000fe20003fa4070 */
[----:B------:R-:W-:Y:S01]  /*26d0*/  IMAD.HI.U32 R6, R3, R27, RZ ;  /* 0x0000001b03067227 */ /* 0x000fe200078e00ff */
[----:B------:R-:W-:-:S03]  /*26e0*/  IABS R29, R13 ;  /* 0x0000000d001d7213 */ /* 0x000fc60000000000 */
[----:B------:R-:W-:Y:S01]  /*26f0*/  IMAD R25, R2, R12, R25 ;  /* 0x0000000c02197224 */ /* 0x000fe200078e0219 */
[----:B------:R-:W-:Y:S01]  /*2700*/  IADD3 R12, R5, 0x10, RZ ;  /* 0x00000010050c7810 */ /* 0x000fe20007ffe0ff */
[----:B------:R-:W-:Y:S02]  /*2710*/  IMAD.MOV R6, RZ, RZ, -R6 ;  /* 0x000000ffff067224 */ /* 0x000fe400078e0a06 */
[--C-:B------:R-:W-:Y:S01]  /*2720*/  @!P4 IMAD.IADD R220, R220, 0x1, -R2.reuse ;  /* 0x00000001dcdcc824 */ /* 0x100fe200078e0a02 */
[----:B------:R-:W-:Y:S01]  /*2730*/  IABS R39, R12 ;  /* 0x0000000c00277213 */ /* 0x000fe20000000000 */
[--C-:B------:R-:W-:Y:S01]  /*2740*/  @!P0 IMAD.IADD R187, R187, 0x1, -R2.reuse ;  /* 0x00000001bbbb8824 */ /* 0x100fe200078e0a02 */
[C---:B------:R-:W-:Y:S01]  /*2750*/  ISETP.GT.U32.AND P0, PT, R2.reuse, R25, PT ;  /* 0x000000190200720c */ /* 0x040fe20003f04070 */
[C---:B------:R-:W-:Y:S01]  /*2760*/  IMAD R27, R2.reuse, R6, R27 ;  /* 0x00000006021b7224 */ /* 0x040fe200078e021b */
[----:B------:R-:W-:Y:S01]  /*2770*/  ISETP.GT.U32.AND P4, PT, R2, R220, PT ;  /* 0x000000dc0200720c */ /* 0x000fe20003f84070 */
[----:B------:R-:W-:-:S02]  /*2780*/  @!P5 IMAD.IADD R7, R7, 0x1, -R2 ;  /* 0x000000010707d824 */ /* 0x000fc400078e0a02 */
[----:B------:R-:W-:Y:S01]  /*2790*/  @!P3 IMAD.MOV R185, RZ, RZ, -R185 ;  /* 0x000000ffffb9b224 */ /* 0x000fe200078e0ab9 */
[C---:B------:R-:W-:Y:S01]  /*27a0*/  ISETP.GT.U32.AND P5, PT, R2.reuse, R27, PT ;  /* 0x0000001b0200720c */ /* 0x040fe20003fa4070 */
[----:B------:R-:W-:Y:S01]  /*27b0*/  IMAD.HI.U32 R8, R3, R31, RZ ;  /* 0x0000001f03087227 */ /* 0x000fe200078e00ff */
[----:B------:R-:W-:-:S03]  /*27c0*/  ISETP.GT.U32.AND P3, PT, R2, R7, PT ;  /* 0x000000070200720c */ /* 0x000fc60003f64070 */
[----:B------:R-:W-:-:S04]  /*27d0*/  IMAD.HI.U32 R6, R3, R29, RZ ;  /* 0x0000001d03067227 */ /* 0x000fc800078e00ff */
[----:B------:R-:W-:Y:S02]  /*27e0*/  IMAD.MOV R8, RZ, RZ, -R8 ;  /* 0x000000ffff087224 */ /* 0x000fe400078e0a08 */
[----:B------:R-:W-:Y:S02]  /*27f0*/  IMAD.MOV R6, RZ, RZ, -R6 ;  /* 0x000000ffff067224 */ /* 0x000fe400078e0a06 */
[--C-:B------:R-:W-:Y:S01]  /*2800*/  @!P0 IMAD.IADD R25, R25, 0x1, -R2.reuse ;  /* 0x0000000119198824 */ /* 0x100fe200078e0a02 */
[----:B------:R-:W-:Y:S01]  /*2810*/  ISETP.GE.AND P0, PT, R28, RZ, PT ;  /* 0x000000ff1c00720c */ /* 0x000fe20003f06270 */
[C---:B------:R-:W-:Y:S02]  /*2820*/  IMAD R31, R2.reuse, R8, R31 ;  /* 0x00000008021f7224 */ /* 0x040fe400078e021f */
[C---:B------:R-:W-:Y:S02]  /*2830*/  IMAD R29, R2.reuse, R6, R29 ;  /* 0x00000006021d7224 */ /* 0x040fe400078e021d */
[--C-:B------:R-:W-:Y:S01]  /*2840*/  @!P5 IMAD.IADD R27, R27, 0x1, -R2.reuse ;  /* 0x000000011b1bd824 */ /* 0x100fe200078e0a02 */
[----:B------:R-:W1:Y:S01]  /*2850*/  I2F.RP R6, R32 ;  /* 0x0000002000067306 */ /* 0x000e620000209400 */
[----:B------:R-:W-:Y:S01]  /*2860*/  ISETP.GT.U32.AND P5, PT, R2, R25, PT ;  /* 0x000000190200720c */ /* 0x000fe20003fa4070 */
[--C-:B------:R-:W-:Y:S01]  /*2870*/  @!P4 IMAD.IADD R220, R220, 0x1, -R2.reuse ;  /* 0x00000001dcdcc824 */ /* 0x100fe200078e0a02 */
[----:B------:R-:W-:Y:S01]  /*2880*/  ISETP.GE.AND P4, PT, R26, RZ, PT ;  /* 0x000000ff1a00720c */ /* 0x000fe20003f86270 */
[----:B------:R-:W-:Y:S01]  /*2890*/  @!P3 IMAD.IADD R7, R7, 0x1, -R2 ;  /* 0x000000010707b824 */ /* 0x000fe200078e0a02 */
[C---:B------:R-:W-:Y:S01]  /*28a0*/  ISETP.GT.U32.AND P3, PT, R2.reuse, R31, PT ;  /* 0x0000001f0200720c */ /* 0x040fe20003f64070 */
[----:B------:R-:W-:Y:S01]  /*28b0*/  @!P1 IMAD.MOV R187, RZ, RZ, -R187 ;  /* 0x000000ffffbb9224 */ /* 0x000fe200078e0abb */
[----:B------:R-:W-:Y:S01]  /*28c0*/  IADD3 R26, R5, 0x11, RZ ;  /* 0x00000011051a7810 */ /* 0x000fe20007ffe0ff */
[----:B------:R-:W-:Y:S01]  /*28d0*/  @!P2 IMAD.MOV R220, RZ, RZ, -R220 ;  /* 0x000000ffffdca224 */ /* 0x000fe200078e0adc */
[----:B------:R-:W-:Y:S01]  /*28e0*/  ISETP.GT.U32.AND P1, PT, R2, R27, PT ;  /* 0x0000001b0200720c */ /* 0x000fe20003f24070 */
[----:B------:R-:W-:Y:S01]  /*28f0*/  IMAD.HI.U32 R28, R3, R55, RZ ;  /* 0x00000037031c7227 */ /* 0x000fe200078e00ff */
[----:B------:R-:W-:-:S02]  /*2900*/  IABS R37, R26 ;  /* 0x0000001a00257213 */ /* 0x000fc40000000000 */
[----:B------:R-:W-:Y:S01]  /*2910*/  ISETP.GT.U32.AND P2, PT, R2, R29, PT ;  /* 0x0000001d0200720c */ /* 0x000fe20003f44070 */
[--C-:B------:R-:W-:Y:S01]  /*2920*/  @!P5 IMAD.IADD R25, R25, 0x1, -R2.reuse ;  /* 0x000000011919d824 */ /* 0x100fe200078e0a02 */
[----:B------:R-:W-:Y:S01]  /*2930*/  ISETP.GE.AND P5, PT, R13, RZ, PT ;  /* 0x000000ff0d00720c */ /* 0x000fe20003fa6270 */
[----:B------:R-:W-:Y:S01]  /*2940*/  IMAD.HI.U32 R8, R3, R37, RZ ;  /* 0x0000002503087227 */ /* 0x000fe200078e00ff */
[----:B-1----:R-:W1:Y:S03]  /*2950*/  MUFU.RCP R6, R6 ;  /* 0x0000000600067308 */ /* 0x002e660000001000 */
[----:B------:R-:W-:Y:S02]  /*2960*/  IMAD.MOV.U32 R13, RZ, RZ, R7 ;  /* 0x000000ffff0d7224 */ /* 0x000fe400078e0007 */
[----:B------:R-:W-:Y:S02]  /*2970*/  @!P3 IMAD.IADD R31, R31, 0x1, -R2 ;  /* 0x000000011f1fb824 */ /* 0x000fe400078e0a02 */
[----:B------:R-:W-:-:S02]  /*2980*/  IMAD.MOV R8, RZ, RZ, -R8 ;  /* 0x000000ffff087224 */ /* 0x000fc400078e0a08 */
[----:B------:R-:W-:Y:S01]  /*2990*/  @!P6 IMAD.MOV R13, RZ, RZ, -R13 ;  /* 0x000000ffff0de224 */ /* 0x000fe200078e0a0d */
[C---:B------:R-:W-:Y:S01]  /*29a0*/  ISETP.GT.U32.AND P6, PT, R2.reuse, R31, PT ;  /* 0x0000001f0200720c */ /* 0x040fe20003fc4070 */
[----:B------:R-:W-:Y:S02]  /*29b0*/  IMAD R37, R2, R8, R37 ;  /* 0x0000000802257224 */ /* 0x000fe400078e0225 */
[----:B------:R-:W-:Y:S01]  /*29c0*/  IMAD.HI.U32 R8, R3, R39, RZ ;  /* 0x0000002703087227 */ /* 0x000fe200078e00ff */
[----:B-1----:R-:W-:-:S03]  /*29d0*/  IADD3 R6, R6, 0xffffffe, RZ ;  /* 0x0ffffffe06067810 */ /* 0x002fc60007ffe0ff */
[----:B------:R-:W-:Y:S01]  /*29e0*/  @!P1 IMAD.IADD R27, R27, 0x1, -R2 ;  /* 0x000000011b1b9824 */ /* 0x000fe200078e0a02 */
[----:B------:R-:W-:Y:S01]  /*29f0*/  ISETP.GE.AND P1, PT, R20, RZ, PT ;  /* 0x000000ff1400720c */ /* 0x000fe20003f26270 */
[----:B------:R-:W-:Y:S01]  /*2a00*/  IMAD.MOV R20, RZ, RZ, -R8 ;  /* 0x000000ffff147224 */ /* 0x000fe200078e0a08 */
[----:B------:R1:W2:Y:S01]  /*2a10*/  F2I.FTZ.U32.TRUNC.NTZ R7, R6 ;  /* 0x0000000600077305 */ /* 0x0002a2000021f000 */
[----:B------:R-:W-:Y:S01]  /*2a20*/  @!P0 IMAD.MOV R27, RZ, RZ, -R27 ;  /* 0x000000ffff1b8224 */ /* 0x000fe200078e0a1b */
[C---:B------:R-:W-:Y:S01]  /*2a30*/  ISETP.GT.U32.AND P0, PT, R2.reuse, R37, PT ;  /* 0x000000250200720c */ /* 0x040fe20003f04070 */
[----:B------:R-:W-:Y:S01]  /*2a40*/  IMAD R39, R2, R20, R39 ;  /* 0x0000001402277224 */ /* 0x000fe200078e0227 */
[----:B------:R-:W-:Y:S01]  /*2a50*/  IADD3 R8, R5, 0xf, RZ ;  /* 0x0000000f05087810 */ /* 0x000fe20007ffe0ff */
[--C-:B------:R-:W-:Y:S01]  /*2a60*/  @!P2 IMAD.IADD R29, R29, 0x1, -R2.reuse ;  /* 0x000000011d1da824 */ /* 0x100fe200078e0a02 */
[----:B------:R-:W-:Y:S01]  /*2a70*/  ISETP.GE.AND P2, PT, R26, RZ, PT ;  /* 0x000000ff1a00720c */ /* 0x000fe20003f46270 */
[----:B------:R-:W-:Y:S01]  /*2a80*/  @!P6 IMAD.IADD R31, R31, 0x1, -R2 ;  /* 0x000000011f1fe824 */ /* 0x000fe200078e0a02 */
[C---:B------:R-:W-:Y:S01]  /*2a90*/  ISETP.GT.U32.AND P6, PT, R2.reuse, R39, PT ;  /* 0x000000270200720c */ /* 0x040fe20003fc4070 */
[----:B------:R-:W-:Y:S01]  /*2aa0*/  @!P4 IMAD.MOV R25, RZ, RZ, -R25 ;  /* 0x000000ffff19c224 */ /* 0x000fe200078e0a19 */
[----:B------:R-:W-:Y:S01]  /*2ab0*/  ISETP.GT.U32.AND P3, PT, R2, R29, PT ;  /* 0x0000001d0200720c */ /* 0x000fe20003f64070 */
[----:B------:R-:W-:Y:S01]  /*2ac0*/  @!P1 IMAD.MOV R31, RZ, RZ, -R31 ;  /* 0x000000ffff1f9224 */ /* 0x000fe200078e0a1f */
[----:B------:R-:W-:Y:S01]  /*2ad0*/  IABS R20, R8 ;  /* 0x0000000800147213 */ /* 0x000fe20000000000 */
[----:B------:R-:W-:Y:S01]  /*2ae0*/  IMAD.MOV R28, RZ, RZ, -R28 ;  /* 0x000000ffff1c7224 */ /* 0x000fe200078e0a1c */
[----:B-1----:R-:W-:Y:S01]  /*2af0*/  IADD3 R6, R5, 0xe, RZ ;  /* 0x0000000e05067810 */ /* 0x002fe20007ffe0ff */
[--C-:B------:R-:W-:Y:S01]  /*2b00*/  @!P0 IMAD.IADD R37, R37, 0x1, -R2.reuse ;  /* 0x0000000125258824 */ /* 0x100fe200078e0a02 */
[----:B------:R-:W-:Y:S01]  /*2b10*/  ISETP.GE.AND P4, PT, R12, RZ, PT ;  /* 0x000000ff0c00720c */ /* 0x000fe20003f86270 */
[----:B--2---:R-:W-:Y:S01]  /*2b20*/  IMAD.MOV R43, RZ, RZ, -R7 ;  /* 0x000000ffff2b7224 */ /* 0x004fe200078e0a07 */
[----:B------:R-:W-:Y:S01]  /*2b30*/  IABS R26, R6 ;  /* 0x00000006001a7213 */ /* 0x000fe20000000000 */
[----:B------:R-:W-:Y:S01]  /*2b40*/  IMAD R55, R2, R28, R55 ;  /* 0x0000001c02377224 */ /* 0x000fe200078e0237 */
[----:B------:R-:W-:Y:S01]  /*2b50*/  ISETP.GE.AND P0, PT, R6, RZ, PT ;  /* 0x000000ff0600720c */ /* 0x000fe20003f06270 */
[--C-:B------:R-:W-:Y:S01]  /*2b60*/  @!P6 IMAD.IADD R39, R39, 0x1, -R2.reuse ;  /* 0x000000012727e824 */ /* 0x100fe200078e0a02 */
[----:B------:R-:W-:Y:S01]  /*2b70*/  ISETP.GT.U32.AND P6, PT, R2, R37, PT ;  /* 0x000000250200720c */ /* 0x000fe20003fc4070 */
[----:B------:R-:W-:Y:S01]  /*2b80*/  @!P3 IMAD.IADD R29, R29, 0x1, -R2 ;  /* 0x000000011d1db824 */ /* 0x000fe200078e0a02 */
[----:B------:R-:W-:Y:S01]  /*2b90*/  ISETP.GE.AND P3, PT, R8, RZ, PT ;  /* 0x000000ff0800720c */ /* 0x000fe20003f66270 */
[----:B------:R-:W-:Y:S01]  /*2ba0*/  IMAD.HI.U32 R8, R3, R20, RZ ;  /* 0x0000001403087227 */ /* 0x000fe200078e00ff */
[----:B------:R-:W-:-:S03]  /*2bb0*/  IADD3 R28, R5, 0x8, RZ ;  /* 0x00000008051c7810 */ /* 0x000fc60007ffe0ff */
[----:B------:R-:W-:Y:S02]  /*2bc0*/  IMAD.MOV.U32 R6, RZ, RZ, RZ ;  /* 0x000000ffff067224 */ /* 0x000fe400078e00ff */
[----:B------:R-:W-:Y:S02]  /*2bd0*/  IMAD R43, R43, R32, RZ ;  /* 0x000000202b2b7224 */ /* 0x000fe400078e02ff */
[----:B------:R-:W-:Y:S01]  /*2be0*/  IMAD.MOV R45, RZ, RZ, -R8 ;  /* 0x000000ffff2d7224 */ /* 0x000fe200078e0a08 */
[----:B------:R-:W-:Y:S01]  /*2bf0*/  IADD3 R8, R5, 0xd, RZ ;  /* 0x0000000d05087810 */ /* 0x000fe20007ffe0ff */
[----:B------:R-:W-:-:S03]  /*2c00*/  IMAD.HI.U32 R6, R7, R43, R6 ;  /* 0x0000002b07067227 */ /* 0x000fc600078e0006 */
[----:B------:R-:W-:Y:S01]  /*2c10*/  ISETP.GE.AND P1, PT, R8, RZ, PT ;  /* 0x000000ff0800720c */ /* 0x000fe20003f26270 */
[----:B------:R-:W-:Y:S01]  /*2c20*/  IMAD R7, R2, R45, R20 ;  /* 0x0000002d02077224 */ /* 0x000fe200078e0214 */
[----:B------:R-:W-:Y:S01]  /*2c30*/  IADD3 R20, R5, 0xb, RZ ;  /* 0x0000000b05147810 */ /* 0x000fe20007ffe0ff */
[----:B------:R-:W-:Y:S02]  /*2c40*/  @!P6 IMAD.IADD R37, R37, 0x1, -R2 ;  /* 0x000000012525e824 */ /* 0x000fe400078e0a02 */
[----:B------:R-:W-:Y:S01]  /*2c50*/  IMAD.HI.U32 R12, R3, R26, RZ ;  /* 0x0000001a030c7227 */ /* 0x000fe200078e00ff */
[----:B------:R-:W-:-:S03]  /*2c60*/  IABS R51, R20 ;  /* 0x0000001400337213 */ /* 0x000fc60000000000 */
[----:B------:R-:W-:Y:S01]  /*2c70*/  @!P2 IMAD.MOV R37, RZ, RZ, -R37 ;  /* 0x000000ffff25a224 */ /* 0x000fe200078e0a25 */
[C---:B------:R-:W-:Y:S01]  /*2c80*/  ISETP.GT.U32.AND P2, PT, R2.reuse, R7, PT ;  /* 0x000000070200720c */ /* 0x040fe20003f44070 */
[----:B------:R-:W-:Y:S01]  /*2c90*/  IMAD.MOV R47, RZ, RZ, -R12 ;  /* 0x000000ffff2f7224 */ /* 0x000fe200078e0a0c */
[----:B------:R-:W-:Y:S01]  /*2ca0*/  IADD3 R12, R5, 0xc, RZ ;  /* 0x0000000c050c7810 */ /* 0x000fe20007ffe0ff */
[----:B------:R-:W-:Y:S01]  /*2cb0*/  @!P5 IMAD.MOV R29, RZ, RZ, -R29 ;  /* 0x000000ffff1dd224 */ /* 0x000fe200078e0a1d */
[C---:B------:R-:W-:Y:S01]  /*2cc0*/  ISETP.GT.U32.AND P5, PT, R2.reuse, R39, PT ;  /* 0x000000270200720c */ /* 0x040fe20003fa4070 */
[----:B------:R-:W-:Y:S01]  /*2cd0*/  IMAD R45, R2, R47, R26 ;  /* 0x0000002f022d7224 */ /* 0x000fe200078e021a */
[----:B------:R-:W-:Y:S01]  /*2ce0*/  IABS R47, R8 ;  /* 0x00000008002f7213 */ /* 0x000fe20000000000 */
[----:B------:R-:W-:Y:S01]  /*2cf0*/  IMAD.HI.U32 R6, R6, R57, RZ ;  /* 0x0000003906067227 */ /* 0x000fe200078e00ff */
[----:B------:R-:W-:Y:S02]  /*2d00*/  IABS R49, R12 ;  /* 0x0000000c00317213 */ /* 0x000fe40000000000 */
[----:B------:R-:W-:Y:S01]  /*2d10*/  ISETP.GE.AND P6, PT, R12, RZ, PT ;  /* 0x000000ff0c00720c */ /* 0x000fe20003fc6270 */
[----:B------:R-:W-:Y:S01]  /*2d20*/  IMAD.HI.U32 R8, R3, R47, RZ ;  /* 0x0000002f03087227 */ /* 0x000fe200078e00ff */
[----:B------:R-:W-:-:S03]  /*2d30*/  IADD3 R26, R5, 0xa, RZ ;  /* 0x0000000a051a7810 */ /* 0x000fc60007ffe0ff */
[----:B------:R-:W-:Y:S01]  /*2d40*/  @!P2 IMAD.IADD R7, R7, 0x1, -R2 ;  /* 0x000000010707a824 */ /* 0x000fe200078e0a02 */
[----:B------:R-:W-:Y:S01]  /*2d50*/  IABS R53, R26 ;  /* 0x0000001a00357213 */ /* 0x000fe20000000000 */
[----:B------:R-:W-:Y:S02]  /*2d60*/  IMAD.MOV R8, RZ, RZ, -R8 ;  /* 0x000000ffff087224 */ /* 0x000fe400078e0a08 */
[----:B------:R-:W-:Y:S01]  /*2d70*/  IMAD.HI.U32 R12, R3, R49, RZ ;  /* 0x00000031030c7227 */ /* 0x000fe200078e00ff */
[----:B------:R-:W-:-:S03]  /*2d80*/  ISETP.GT.U32.AND P2, PT, R2, R7, PT ;  /* 0x000000070200720c */ /* 0x000fc60003f44070 */
[----:B------:R-:W-:Y:S02]  /*2d90*/  IMAD R47, R2, R8, R47 ;  /* 0x00000008022f7224 */ /* 0x000fe400078e022f */
[----:B------:R-:W-:Y:S02]  /*2da0*/  IMAD.MOV R12, RZ, RZ, -R12 ;  /* 0x000000ffff0c7224 */ /* 0x000fe400078e0a0c */
[----:B------:R-:W-:Y:S01]  /*2db0*/  @!P5 IMAD.IADD R39, R39, 0x1, -R2 ;  /* 0x000000012727d824 */ /* 0x000fe200078e0a02 */
[----:B------:R-:W-:Y:S01]  /*2dc0*/  ISETP.GE.AND P5, PT, R20, RZ, PT ;  /* 0x000000ff1400720c */ /* 0x000fe20003fa6270 */
[----:B------:R-:W-:Y:S02]  /*2dd0*/  IMAD R49, R2, R12, R49 ;  /* 0x0000000c02317224 */ /* 0x000fe400078e0231 */
[----:B------:R-:W-:-:S04]  /*2de0*/  IMAD.HI.U32 R20, R3, R51, RZ ;  /* 0x0000003303147227 */ /* 0x000fc800078e00ff */
[----:B------:R-:W-:Y:S01]  /*2df0*/  @!P2 IMAD.IADD R7, R7, 0x1, -R2 ;  /* 0x000000010707a824 */ /* 0x000fe200078e0a02 */
[----:B------:R-:W-:Y:S01]  /*2e00*/  ISETP.GT.U32.AND P2, PT, R2, R45, PT ;  /* 0x0000002d0200720c */ /* 0x000fe20003f44070 */
[----:B------:R-:W-:Y:S02]  /*2e10*/  IMAD.MOV R20, RZ, RZ, -R20 ;  /* 0x000000ffff147224 */ /* 0x000fe400078e0a14 */
[----:B------:R-:W-:Y:S02]  /*2e20*/  IMAD.MOV.U32 R43, RZ, RZ, R7 ;  /* 0x000000ffff2b7224 */ /* 0x000fe400078e0007 */
[----:B------:R-:W-:Y:S01]  /*2e30*/  @!P4 IMAD.MOV R39, RZ, RZ, -R39 ;  /* 0x000000ffff27c224 */ /* 0x000fe200078e0a27 */
[----:B------:R-:W-:Y:S01]  /*2e40*/  ISETP.GE.AND P4, PT, R26, RZ, PT ;  /* 0x000000ff1a00720c */ /* 0x000fe20003f86270 */
[----:B------:R-:W-:Y:S01]  /*2e50*/  @!P3 IMAD.MOV R43, RZ, RZ, -R43 ;  /* 0x000000ffff2bb224 */ /* 0x000fe200078e0a2b */
[C---:B------:R-:W-:Y:S01]  /*2e60*/  ISETP.GT.U32.AND P3, PT, R2.reuse, R47, PT ;  /* 0x0000002f0200720c */ /* 0x040fe20003f64070 */
[----:B------:R-:W-:Y:S01]  /*2e70*/  IMAD R51, R2, R20, R51 ;  /* 0x0000001402337224 */ /* 0x000fe200078e0233 */
[----:B------:R-:W-:Y:S01]  /*2e80*/  IABS R20, R28 ;  /* 0x0000001c00147213 */ /* 0x000fe20000000000 */
[----:B------:R-:W-:-:S04]  /*2e90*/  IMAD.HI.U32 R26, R3, R53, RZ ;  /* 0x00000035031a7227 */ /* 0x000fc800078e00ff */
[----:B------:R-:W-:Y:S02]  /*2ea0*/  @!P2 IMAD.IADD R45, R45, 0x1, -R2 ;  /* 0x000000012d2da824 */ /* 0x000fe400078e0a02 */
[----:B------:R-:W-:Y:S02]  /*2eb0*/  IMAD.MOV R26, RZ, RZ, -R26 ;  /* 0x000000ffff1a7224 */ /* 0x000fe400078e0a1a */
[----:B------:R-:W-:Y:S01]  /*2ec0*/  IMAD.HI.U32 R8, R3, R59, RZ ;  /* 0x0000003b03087227 */ /* 0x000fe200078e00ff */
[----:B------:R-:W-:-:S03]  /*2ed0*/  ISETP.GT.U32.AND P2, PT, R2, R45, PT ;  /* 0x0000002d0200720c */ /* 0x000fc60003f44070 */
[----:B------:R-:W-:Y:S02]  /*2ee0*/  @!P3 IMAD.IADD R47, R47, 0x1, -R2 ;  /* 0x000000012f2fb824 */ /* 0x000fe400078e0a02 */
[C---:B------:R-:W-:Y:S02]  /*2ef0*/  IMAD R53, R2.reuse, R26, R53 ;  /* 0x0000001a02357224 */ /* 0x040fe400078e0235 */
[----:B------:R-:W-:Y:S01]  /*2f00*/  IMAD.HI.U32 R7, R3, R20, RZ ;  /* 0x0000001403077227 */ /* 0x000fe200078e00ff */
[----:B------:R-:W-:-:S03]  /*2f10*/  ISETP.GT.U32.AND P3, PT, R2, R47, PT ;  /* 0x0000002f0200720c */ /* 0x000fc60003f64070 */
[----:B------:R-:W-:Y:S02]  /*2f20*/  IMAD.MOV R26, RZ, RZ, -R8 ;  /* 0x000000ffff1a7224 */ /* 0x000fe400078e0a08 */
[----:B------:R-:W-:Y:S01]  /*2f30*/  @!P2 IMAD.IADD R45, R45, 0x1, -R2 ;  /* 0x000000012d2da824 */ /* 0x000fe200078e0a02 */
[C---:B------:R-:W-:Y:S01]  /*2f40*/  ISETP.GT.U32.AND P2, PT, R2.reuse, R49, PT ;  /* 0x000000310200720c */ /* 0x040fe20003f44070 */
[----:B------:R-:W-:Y:S02]  /*2f50*/  IMAD.MOV R7, RZ, RZ, -R7 ;  /* 0x000000ffff077224 */ /* 0x000fe400078e0a07 */
[C---:B------:R-:W-:Y:S01]  /*2f60*/  IMAD R59, R2.reuse, R26, R59 ;  /* 0x0000001a023b7224 */ /* 0x040fe200078e023b */
[----:B------:R-:W-:Y:S01]  /*2f70*/  IADD3 R26, R5, 0x3, RZ ;  /* 0x00000003051a7810 */ /* 0x000fe20007ffe0ff */
[C---:B------:R-:W-:Y:S02]  /*2f80*/  IMAD R7, R2.reuse, R7, R20 ;  /* 0x0000000702077224 */ /* 0x040fe400078e0214 */
[--C-:B------:R-:W-:Y:S01]  /*2f90*/  @!P3 IMAD.IADD R47, R47, 0x1, -R2.reuse ;  /* 0x000000012f2fb824 */ /* 0x100fe200078e0a02 */
[C---:B------:R-:W-:Y:S01]  /*2fa0*/  ISETP.GT.U32.AND P3, PT, R2.reuse, R51, PT ;  /* 0x000000330200720c */ /* 0x040fe20003f64070 */
[----:B------:R-:W-:Y:S01]  /*2fb0*/  @!P0 IMAD.MOV R45, RZ, RZ, -R45 ;  /* 0x000000ffff2d8224 */ /* 0x000fe200078e0a2d */
[C---:B------:R-:W-:Y:S01]  /*2fc0*/  ISETP.GT.U32.AND P0, PT, R2.reuse, R53, PT ;  /* 0x000000350200720c */ /* 0x040fe20003f04070 */
[----:B------:R-:W-:Y:S01]  /*2fd0*/  @!P1 IMAD.MOV R47, RZ, RZ, -R47 ;  /* 0x000000ffff2f9224 */ /* 0x000fe200078e0a2f */
[----:B------:R-:W-:Y:S01]  /*2fe0*/  ISETP.GT.U32.AND P1, PT, R2, R55, PT ;  /* 0x000000370200720c */ /* 0x000fe20003f24070 */
[----:B------:R-:W-:Y:S01]  /*2ff0*/  @!P2 IMAD.IADD R49, R49, 0x1, -R2 ;  /* 0x000000013131a824 */ /* 0x000fe200078e0a02 */
[----:B------:R-:W-:Y:S01]  /*3000*/  IABS R67, R26 ;  /* 0x0000001a00437213 */ /* 0x000fe20000000000 */
[----:B------:R-:W-:-:S03]  /*3010*/  IMAD.HI.U32 R12, R3, R63, RZ ;  /* 0x0000003f030c7227 */ /* 0x000fc600078e00ff */
[----:B------:R-:W-:Y:S01]  /*3020*/  ISETP.GT.U32.AND P2, PT, R2, R49, PT ;  /* 0x000000310200720c */ /* 0x000fe20003f44070 */
[----:B------:R-:W-:-:S04]  /*3030*/  IMAD.HI.U32 R8, R3, R61, RZ ;  /* 0x0000003d03087227 */ /* 0x000fc800078e00ff */
[----:B------:R-:W-:Y:S01]  /*3040*/  @!P3 IMAD.IADD R51, R51, 0x1, -R2 ;  /* 0x000000013333b824 */ /* 0x000fe200078e0a02 */
[C---:B------:R-:W-:Y:S01]  /*3050*/  ISETP.GT.U32.AND P3, PT, R2.reuse, R59, PT ;  /* 0x0000003b0200720c */ /* 0x040fe20003f64070 */
[----:B------:R-:W-:Y:S02]  /*3060*/  IMAD.MOV R12, RZ, RZ, -R12 ;  /* 0x000000ffff0c7224 */ /* 0x000fe400078e0a0c */
[--C-:B------:R-:W-:Y:S01]  /*3070*/  @!P0 IMAD.IADD R53, R53, 0x1, -R2.reuse ;  /* 0x0000000135358824 */ /* 0x100fe200078e0a02 */
[C---:B------:R-:W-:Y:S01]  /*3080*/  ISETP.GT.U32.AND P0, PT, R2.reuse, R51, PT ;  /* 0x000000330200720c */ /* 0x040fe20003f04070 */
[--C-:B------:R-:W-:Y:S02]  /*3090*/  @!P1 IMAD.IADD R55, R55, 0x1, -R2.reuse ;  /* 0x0000000137379824 */ /* 0x100fe400078e0a02 */
[----:B------:R-:W-:Y:S01]  /*30a0*/  @!P2 IMAD.IADD R49, R49, 0x1, -R2 ;  /* 0x000000013131a824 */ /* 0x000fe200078e0a02 */
[C---:B------:R-:W-:Y:S01]  /*30b0*/  ISETP.GT.U32.AND P2, PT, R2.reuse, R7, PT ;  /* 0x000000070200720c */ /* 0x040fe20003f44070 */
[----:B------:R-:W-:Y:S01]  /*30c0*/  IMAD.HI.U32 R20, R3, R65, RZ ;  /* 0x0000004103147227 */ /* 0x000fe200078e00ff */
[----:B------:R-:W-:-:S03]  /*30d0*/  ISETP.GT.U32.AND P1, PT, R2, R53, PT ;  /* 0x000000350200720c */ /* 0x000fc60003f24070 */
[----:B------:R-:W-:Y:S02]  /*30e0*/  @!P3 IMAD.IADD R59, R59, 0x1, -R2 ;  /* 0x000000013b3bb824 */ /* 0x000fe400078e0a02 */
[----:B------:R-:W-:Y:S02]  /*30f0*/  IMAD.MOV R8, RZ, RZ, -R8 ;  /* 0x000000ffff087224 */ /* 0x000fe400078e0a08 */
[C---:B------:R-:W-:Y:S01]  /*3100*/  IMAD R63, R2.reuse, R12, R63 ;  /* 0x0000000c023f7224 */ /* 0x040fe200078e023f */
[----:B------:R-:W-:Y:S01]  /*3110*/  ISETP.GT.U32.AND P3, PT, R2, R59, PT ;  /* 0x0000003b0200720c */ /* 0x000fe20003f64070 */
[----:B------:R-:W-:-:S04]  /*3120*/  IMAD.HI.U32 R12, R3, R69, RZ ;  /* 0x00000045030c7227 */ /* 0x000fc800078e00ff */
[----:B------:R-:W-:Y:S01]  /*3130*/  @!P2 IMAD.IADD R7, R7, 0x1, -R2 ;  /* 0x000000010707a824 */ /* 0x000fe200078e0a02 */
[C---:B------:R-:W-:Y:S01]  /*3140*/  ISETP.GT.U32.AND P2, PT, R2.reuse, R55, PT ;  /* 0x000000370200720c */ /* 0x040fe20003f44070 */
[----:B------:R-:W-:Y:S02]  /*3150*/  @!P6 IMAD.MOV R49, RZ, RZ, -R49 ;  /* 0x000000ffff31e224 */ /* 0x000fe400078e0a31 */
[C---:B------:R-:W-:Y:S01]  /*3160*/  IMAD R61, R2.reuse, R8, R61 ;  /* 0x00000008023d7224 */ /* 0x040fe200078e023d */
[----:B------:R-:W-:Y:S01]  /*3170*/  ISETP.GT.U32.AND P6, PT, R2, R7, PT ;  /* 0x000000070200720c */ /* 0x000fe20003fc4070 */
[----:B------:R-:W-:Y:S02]  /*3180*/  IMAD.MOV R20, RZ, RZ, -R20 ;  /* 0x000000ffff147224 */ /* 0x000fe400078e0a14 */
[----:B------:R-:W-:-:S04]  /*3190*/  IMAD.HI.U32 R8, R3, R67, RZ ;  /* 0x0000004303087227 */ /* 0x000fc800078e00ff */
[----:B------:R-:W-:Y:S02]  /*31a0*/  IMAD.MOV R12, RZ, RZ, -R12 ;  /* 0x000000ffff0c7224 */ /* 0x000fe400078e0a0c */
[C---:B------:R-:W-:Y:S02]  /*31b0*/  IMAD R65, R2.reuse, R20, R65 ;  /* 0x0000001402417224 */ /* 0x040fe400078e0241 */
[----:B------:R-:W-:Y:S02]  /*31c0*/  IMAD.MOV R20, RZ, RZ, -R8 ;  /* 0x000000ffff147224 */ /* 0x000fe400078e0a08 */
[C---:B------:R-:W-:Y:S02]  /*31d0*/  IMAD R69, R2.reuse, R12, R69 ;  /* 0x0000000c02457224 */ /* 0x040fe400078e0245 */
[----:B------:R-:W-:Y:S01]  /*31e0*/  IMAD R67, R2, R20, R67 ;  /* 0x0000001402437224 */ /* 0x000fe200078e0243 */
[----:B------:R-:W-:Y:S01]  /*31f0*/  LOP3.LUT R20, R4, 0x16, RZ, 0xfc, !PT ;  /* 0x0000001604147812 */ /* 0x000fe200078efcff */
[--C-:B------:R-:W-:Y:S01]  /*3200*/  @!P0 IMAD.IADD R51, R51, 0x1, -R2.reuse ;  /* 0x0000000133338824 */ /* 0x100fe200078e0a02 */
[C---:B------:R-:W-:Y:S01]  /*3210*/  ISETP.GT.U32.AND P0, PT, R2.reuse, R61, PT ;  /* 0x0000003d0200720c */ /* 0x040fe20003f04070 */
[----:B------:R-:W-:Y:S01]  /*3220*/  @!P3 IMAD.IADD R59, R59, 0x1, -R2 ;  /* 0x000000013b3bb824 */ /* 0x000fe200078e0a02 */
[----:B------:R-:W-:Y:S01]  /*3230*/  ISETP.GT.U32.AND P3, PT, R2, R69, PT ;  /* 0x000000450200720c */ /* 0x000fe20003f64070 */
[----:B------:R-:W-:-:S04]  /*3240*/  IMAD.HI.U32 R8, R3, R71, RZ ;  /* 0x0000004703087227 */ /* 0x000fc800078e00ff */
[----:B------:R-:W-:-:S04]  /*3250*/  IMAD.HI.U32 R3, R3, R73, RZ ;  /* 0x0000004903037227 */ /* 0x000fc800078e00ff */
[--C-:B------:R-:W-:Y:S01]  /*3260*/  @!P1 IMAD.IADD R53, R53, 0x1, -R2.reuse ;  /* 0x0000000135359824 */ /* 0x100fe200078e0a02 */
[C---:B------:R-:W-:Y:S01]  /*3270*/  ISETP.GT.U32.AND P1, PT, R2.reuse, R63, PT ;  /* 0x0000003f0200720c */ /* 0x040fe20003f24070 */
[--C-:B------:R-:W-:Y:S01]  /*3280*/  @!P2 IMAD.IADD R55, R55, 0x1, -R2.reuse ;  /* 0x000000013737a824 */ /* 0x100fe200078e0a02 */
[C---:B------:R-:W-:Y:S01]  /*3290*/  ISETP.GT.U32.AND P2, PT, R2.reuse, R65, PT ;  /* 0x000000410200720c */ /* 0x040fe20003f44070 */
[----:B------:R-:W-:Y:S01]  /*32a0*/  @!P6 IMAD.IADD R7, R7, 0x1, -R2 ;  /* 0x000000010707e824 */ /* 0x000fe200078e0a02 */
[C---:B------:R-:W-:Y:S01]  /*32b0*/  ISETP.GT.U32.AND P6, PT, R2.reuse, R67, PT ;  /* 0x000000430200720c */ /* 0x040fe20003fc4070 */
[----:B------:R-:W-:Y:S02]  /*32c0*/  IMAD.MOV R8, RZ, RZ, -R8 ;  /* 0x000000ffff087224 */ /* 0x000fe400078e0a08 */
[----:B------:R-:W-:Y:S02]  /*32d0*/  IMAD.MOV R3, RZ, RZ, -R3 ;  /* 0x000000ffff037224 */ /* 0x000fe400078e0a03 */
[----:B------:R-:W-:-:S02]  /*32e0*/  IMAD R71, R2, R8, R71 ;  /* 0x0000000802477224 */ /* 0x000fc400078e0247 */
[C---:B------:R-:W-:Y:S02]  /*32f0*/  IMAD R73, R2.reuse, R3, R73 ;  /* 0x0000000302497224 */ /* 0x040fe400078e0249 */
[--C-:B------:R-:W-:Y:S01]  /*3300*/  @!P0 IMAD.IADD R61, R61, 0x1, -R2.reuse ;  /* 0x000000013d3d8824 */ /* 0x100fe200078e0a02 */
[C---:B------:R-:W-:Y:S01]  /*3310*/  ISETP.GT.U32.AND P0, PT, R2.reuse, R71, PT ;  /* 0x000000470200720c */ /* 0x040fe20003f04070 */
[--C-:B------:R-:W-:Y:S01]  /*3320*/  @!P3 IMAD.IADD R69, R69, 0x1, -R2.reuse ;  /* 0x000000014545b824 */ /* 0x100fe200078e0a02 */
[----:B------:R-:W-:Y:S01]  /*3330*/  ISETP.GT.U32.AND P3, PT, R2, R73, PT ;  /* 0x000000490200720c */ /* 0x000fe20003f64070 */
[--C-:B------:R-:W-:Y:S01]  /*3340*/  @!P1 IMAD.IADD R63, R63, 0x1, -R2.reuse ;  /* 0x000000013f3f9824 */ /* 0x100fe200078e0a02 */
[----:B------:R-:W-:Y:S01]  /*3350*/  ISETP.GE.AND P1, PT, R34, RZ, PT ;  /* 0x000000ff2200720c */ /* 0x000fe20003f26270 */
[--C-:B------:R-:W-:Y:S01]  /*3360*/  @!P2 IMAD.IADD R65, R65, 0x1, -R2.reuse ;  /* 0x000000014141a824 */ /* 0x100fe200078e0a02 */
[----:B------:R-:W-:Y:S01]  /*3370*/  ISETP.GE.AND P2, PT, R28, RZ, PT ;  /* 0x000000ff1c00720c */ /* 0x000fe20003f46270 */
[----:B------:R-:W-:Y:S01]  /*3380*/  @!P6 IMAD.IADD R67, R67, 0x1, -R2 ;  /* 0x000000014343e824 */ /* 0x000fe200078e0a02 */
[----:B------:R-:W-:Y:S01]  /*3390*/  ISETP.GE.AND P6, PT, R40, RZ, PT ;  /* 0x000000ff2800720c */ /* 0x000fe20003fc6270 */
[----:B------:R-:W-:Y:S01]  /*33a0*/  IMAD.MOV R6, RZ, RZ, -R6 ;  /* 0x000000ffff067224 */ /* 0x000fe200078e0a06 */
[----:B------:R-:W-:Y:S01]  /*33b0*/  LOP3.LUT R40, R4, 0x2e, RZ, 0xfc, !PT ;  /* 0x0000002e04287812 */ /* 0x000fe200078efcff */
[----:B------:R-:W-:Y:S01]  /*33c0*/  @!P4 IMAD.MOV R53, RZ, RZ, -R53 ;  /* 0x000000ffff35c224 */ /* 0x000fe200078e0a35 */
[----:B------:R-:W-:Y:S01]  /*33d0*/  ISETP.GT.U32.AND P4, PT, R2, R63, PT ;  /* 0x0000003f0200720c */ /* 0x000fe20003f84070 */
[----:B------:R-:W-:Y:S01]  /*33e0*/  IMAD R3, R32, R6, R57 ;  /* 0x0000000620037224 */ /* 0x000fe200078e0239 */
[----:B------:R-:W-:Y:S01]  /*33f0*/  LOP3.LUT R6, R52, 0x7, RZ, 0xc0, !PT ;  /* 0x0000000734067812 */ /* 0x000fe200078ec0ff */
[--C-:B------:R-:W-:Y:S01]  /*3400*/  @!P0 IMAD.IADD R71, R71, 0x1, -R2.reuse ;  /* 0x0000000147478824 */ /* 0x100fe200078e0a02 */
[----:B------:R-:W-:Y:S01]  /*3410*/  ISETP.GT.U32.AND P0, PT, R2, R61, PT ;  /* 0x0000003d0200720c */ /* 0x000fe20003f04070 */
[----:B------:R-:W-:Y:S01]  /*3420*/  IMAD.MOV.U32 R57, RZ, RZ, R7 ;  /* 0x000000ffff397224 */ /* 0x000fe200078e0007 */
[C---:B------:R-:W-:Y:S01]  /*3430*/  LOP3.LUT R34, R4.reuse, 0x28, RZ, 0xfc, !PT ;  /* 0x0000002804227812 */ /* 0x040fe200078efcff */
[--C-:B------:R-:W-:Y:S01]  /*3440*/  @!P3 IMAD.IADD R73, R73, 0x1, -R2.reuse ;  /* 0x000000014949b824 */ /* 0x100fe200078e0a02 */
[----:B------:R-:W-:Y:S01]  /*3450*/  LOP3.LUT R28, R4, 0x20, RZ, 0xfc, !PT ;  /* 0x00000020041c7812 */ /* 0x000fe200078efcff */
[----:B------:R-:W-:Y:S01]  /*3460*/  @!P5 IMAD.MOV R51, RZ, RZ, -R51 ;  /* 0x000000ffff33d224 */ /* 0x000fe200078e0a33 */
[C---:B------:R-:W-:Y:S01]  /*3470*/  ISETP.GT.U32.AND P5, PT, R2.reuse, R65, PT ;  /* 0x000000410200720c */ /* 0x040fe20003fa4070 */
[----:B------:R-:W-:Y:S01]  /*3480*/  @!P1 IMAD.MOV R55, RZ, RZ, -R55 ;  /* 0x000000ffff379224 */ /* 0x000fe200078e0a37 */
[C---:B------:R-:W-:Y:S01]  /*3490*/  ISETP.GT.U32.AND P1, PT, R2.reuse, R67, PT ;  /* 0x000000430200720c */ /* 0x040fe20003f24070 */
[----:B------:R-:W-:Y:S01]  /*34a0*/  @!P2 IMAD.MOV R57, RZ, RZ, -R57 ;  /* 0x000000ffff39a224 */ /* 0x000fe200078e0a39 */
[C---:B------:R-:W-:Y:S01]  /*34b0*/  ISETP.GT.U32.AND P2, PT, R2.reuse, R69, PT ;  /* 0x000000450200720c */ /* 0x040fe20003f44070 */
[----:B------:R-:W-:Y:S01]  /*34c0*/  @!P6 IMAD.MOV R59, RZ, RZ, -R59 ;  /* 0x000000ffff3be224 */ /* 0x000fe200078e0a3b */
[C---:B------:R-:W-:Y:S01]  /*34d0*/  ISETP.GT.U32.AND P6, PT, R2.reuse, R71, PT ;  /* 0x000000470200720c */ /* 0x040fe20003fc4070 */
[--C-:B------:R-:W-:Y:S01]  /*34e0*/  @!P4 IMAD.IADD R63, R63, 0x1, -R2.reuse ;  /* 0x000000013f3fc824 */ /* 0x100fe200078e0a02 */
[----:B------:R-:W-:Y:S01]  /*34f0*/  ISETP.GT.U32.AND P3, PT, R2, R73, PT ;  /* 0x000000490200720c */ /* 0x000fe20003f64070 */
[--C-:B------:R-:W-:Y:S01]  /*3500*/  @!P0 IMAD.IADD R61, R61, 0x1, -R2.reuse ;  /* 0x000000013d3d8824 */ /* 0x100fe200078e0a02 */
[----:B------:R-:W-:Y:S01]  /*3510*/  ISETP.GT.U32.AND P4, PT, R32, R3, PT ;  /* 0x000000032000720c */ /* 0x000fe20003f84070 */
[----:B------:R-:W-:Y:S01]  /*3520*/  IMAD R7, R6, 0x110, RZ ;  /* 0x0000011006077824 */ /* 0x000fe200078e02ff */
[----:B------:R-:W-:Y:S01]  /*3530*/  ISETP.GE.AND P0, PT, R42, RZ, PT ;  /* 0x000000ff2a00720c */ /* 0x000fe20003f06270 */
[--C-:B------:R-:W-:Y:S01]  /*3540*/  @!P5 IMAD.IADD R65, R65, 0x1, -R2.reuse ;  /* 0x000000014141d824 */ /* 0x100fe200078e0a02 */
[----:B------:R-:W-:Y:S01]  /*3550*/  ISETP.GE.AND P5, PT, R44, RZ, PT ;  /* 0x000000ff2c00720c */ /* 0x000fe20003fa6270 */
[--C-:B------:R-:W-:Y:S01]  /*3560*/  @!P1 IMAD.IADD R67, R67, 0x1, -R2.reuse ;  /* 0x0000000143439824 */ /* 0x100fe200078e0a02 */
[----:B------:R-:W-:Y:S01]  /*3570*/  ISETP.GE.AND P1, PT, R46, RZ, PT ;  /* 0x000000ff2e00720c */ /* 0x000fe20003f26270 */
[--C-:B------:R-:W-:Y:S01]  /*3580*/  @!P2 IMAD.IADD R69, R69, 0x1, -R2.reuse ;  /* 0x000000014545a824 */ /* 0x100fe200078e0a02 */
[----:B------:R-:W-:Y:S01]  /*3590*/  ISETP.GE.AND P2, PT, R26, RZ, PT ;  /* 0x000000ff1a00720c */ /* 0x000fe20003f46270 */
[--C-:B------:R-:W-:Y:S01]  /*35a0*/  @!P6 IMAD.IADD R71, R71, 0x1, -R2.reuse ;  /* 0x000000014747e824 */ /* 0x100fe200078e0a02 */
[----:B------:R-:W-:Y:S01]  /*35b0*/  ISETP.GE.AND P6, PT, R48, RZ, PT ;  /* 0x000000ff3000720c */ /* 0x000fe20003fc6270 */
[----:B------:R-:W-:Y:S01]  /*35c0*/  @!P3 IMAD.IADD R73, R73, 0x1, -R2 ;  /* 0x000000014949b824 */ /* 0x000fe200078e0a02 */
[----:B------:R-:W-:Y:S01]  /*35d0*/  ISETP.NE.U32.AND P3, PT, R56, RZ, PT ;  /* 0x000000ff3800720c */ /* 0x000fe20003f65070 */
[----:B------:R-:W-:Y:S01]  /*35e0*/  IMAD.SHL.U32 R2, R52, 0x2, RZ ;  /* 0x0000000234027824 */ /* 0x000fe200078e00ff */
[----:B------:R-:W-:Y:S01]  /*35f0*/  LOP3.LUT R42, R4, 0x30, RZ, 0xfc, !PT ;  /* 0x00000030042a7812 */ /* 0x000fe200078efcff */
[----:B------:R-:W-:Y:S01]  /*3600*/  @!P4 IMAD.IADD R3, R3, 0x1, -R32 ;  /* 0x000000010303c824 */ /* 0x000fe200078e0a20 */
[----:B------:R-:W-:Y:S01]  /*3610*/  SEL R75, RZ, 0x90, !P3 ;  /* 0x00000090ff4b7807 */ /* 0x000fe20005800000 */
[----:B------:R-:W-:Y:S01]  /*3620*/  IMAD R12, R6, 0x90, RZ ;  /* 0x00000090060c7824 */ /* 0x000fe200078e02ff */
[----:B------:R-:W-:Y:S01]  /*3630*/  LOP3.LUT R79, R7, 0x30, R2, 0x78, !PT ;  /* 0x00000030074f7812 */ /* 0x000fe200078e7802 */
[----:B------:R-:W-:Y:S01]  /*3640*/  @!P0 IMAD.MOV R61, RZ, RZ, -R61 ;  /* 0x000000ffff3d8224 */ /* 0x000fe200078e0a3d */
[----:B------:R-:W-:Y:S01]  /*3650*/  LOP3.LUT R2, R2, 0x10, RZ, 0xc0, !PT ;  /* 0x0000001002027812 */ /* 0x000fe200078ec0ff */
[----:B------:R-:W-:Y:S01]  /*3660*/  IMAD.SHL.U32 R8, R52, 0x40, RZ ;  /* 0x0000004034087824 */ /* 0x000fe200078e00ff */
[----:B------:R-:W-:Y:S01]  /*3670*/  ISETP.GT.U32.AND P3, PT, R32, R3, PT ;  /* 0x000000032000720c */ /* 0x000fe20003f64070 */
[----:B------:R-:W-:Y:S01]  /*3680*/  @!P5 IMAD.MOV R63, RZ, RZ, -R63 ;  /* 0x000000ffff3fd224 */ /* 0x000fe200078e0a3f */
[----:B------:R-:W-:Y:S01]  /*3690*/  LEA.HI R77, R56, R2, RZ, 0x1f ;  /* 0x00000002384d7211 */ /* 0x000fe200078ff8ff */
[----:B------:R-:W-:Y:S01]  /*36a0*/  @!P1 IMAD.MOV R65, RZ, RZ, -R65 ;  /* 0x000000ffff419224 */ /* 0x000fe200078e0a41 */
[----:B------:R-:W-:Y:S01]  /*36b0*/  ISETP.NE.AND P0, PT, RZ, c[0x0][0x17c], PT ;  /* 0x00005f00ff007a0c */ /* 0x000fe20003f05270 */
[----:B------:R-:W-:Y:S01]  /*36c0*/  @!P2 IMAD.MOV R67, RZ, RZ, -R67 ;  /* 0x000000ffff43a224 */ /* 0x000fe200078e0a43 */
[----:B------:R-:W-:Y:S01]  /*36d0*/  LOP3.LUT R77, R12, R77, RZ, 0x3c, !PT ;  /* 0x0000004d0c4d7212 */ /* 0x000fe200078e3cff */
[----:B------:R-:W-:Y:S01]  /*36e0*/  @!P6 IMAD.MOV R69, RZ, RZ, -R69 ;  /* 0x000000ffff45e224 */ /* 0x000fe200078e0a45 */
[----:B------:R-:W-:Y:S01]  /*36f0*/  LOP3.LUT R12, RZ, c[0x0][0x17c], RZ, 0x33, !PT ;  /* 0x00005f00ff0c7a12 */ /* 0x000fe200078e33ff */
[----:B------:R-:W-:Y:S01]  /*3700*/  IMAD.SHL.U32 R6, R0, 0x2, RZ ;  /* 0x0000000200067824 */ /* 0x000fe200078e00ff */
[----:B------:R-:W-:Y:S01]  /*3710*/  ISETP.GE.AND P4, PT, R50, RZ, PT ;  /* 0x000000ff3200720c */ /* 0x000fe20003f86270 */
[----:B------:R-:W-:Y:S01]  /*3720*/  IMAD R20, R20, c[0x0][0x188], RZ ;  /* 0x0000620014147a24 */ /* 0x000fe200078e02ff */
[C---:B------:R-:W-:Y:S01]  /*3730*/  SEL R2, R12.reuse, R9, !P0 ;  /* 0x000000090c027207 */ /* 0x040fe20004000000 */
[----:B------:R-:W-:Y:S01]  /*3740*/  @!P3 IMAD.IADD R3, R3, 0x1, -R32 ;  /* 0x000000010303b824 */ /* 0x000fe200078e0a20 */
[----:B------:R-:W-:Y:S01]  /*3750*/  SEL R9, R12, R11, !P0 ;  /* 0x0000000b0c097207 */ /* 0x000fe20004000000 */
[----:B------:R-:W-:Y:S01]  /*3760*/  IMAD R11, R4, c[0x0][0x188], RZ ;  /* 0x00006200040b7a24 */ /* 0x000fe200078e02ff */
[----:B------:R-:W-:Y:S01]  /*3770*/  SEL R188, R12, R13, !P0 ;  /* 0x0000000d0cbc7207 */ /* 0x000fe20004000000 */
[C---:B------:R-:W-:Y:S01]  /*3780*/  IMAD R13, R124.reuse, c[0x0][0x18c], RZ ;  /* 0x000063007c0d7a24 */ /* 0x040fe200078e02ff */
[----:B------:R-:W-:Y:S01]  /*3790*/  ISETP.GE.AND P3, PT, R5, RZ, PT ;  /* 0x000000ff0500720c */ /* 0x000fe20003f66270 */
[----:B------:R-:W-:Y:S01]  /*37a0*/  IMAD.SHL.U32 R11, R124, 0x2, RZ ;  /* 0x000000027c0b7824 */ /* 0x000fe200078e00ff */
[----:B------:R-:W-:Y:S01]  /*37b0*/  SHF.R.S32.HI R7, RZ, 0x1f, R38 ;  /* 0x0000001fff077819 */ /* 0x000fe20000011426 */
[----:B------:R-:W-:Y:S01]  /*37c0*/  IMAD R124, R119, c[0x0][0x188], RZ ;  /* 0x00006200777c7a24 */ /* 0x000fe200078e02ff */
[----:B------:R-:W-:Y:S01]  /*37d0*/  SEL R230, R12, R63, !P0 ;  /* 0x0000003f0ce67207 */ /* 0x000fe20004000000 */
[----:B------:R-:W-:Y:S01]  /*37e0*/  IMAD R119, R118, c[0x0][0x188], RZ ;  /* 0x0000620076777a24 */ /* 0x000fe200078e02ff */
[----:B------:R-:W-:Y:S01]  /*37f0*/  LEA.HI R38, R7, R38, RZ, 0x7 ;  /* 0x0000002607267211 */ /* 0x000fe200078f38ff */
[----:B------:R-:W-:Y:S01]  /*3800*/  IMAD R118, R117, c[0x0][0x188], RZ ;  /* 0x0000620075767a24 */ /* 0x000fe200078e02ff */
[--C-:B------:R-:W-:Y:S01]  /*3810*/  LOP3.LUT R7, R79, 0x800, R8.reuse, 0xf8, !PT ;  /* 0x000008004f077812 */ /* 0x100fe200078ef808 */
[----:B------:R-:W-:Y:S01]  /*3820*/  IMAD R117, R116, c[0x0][0x188], RZ ;  /* 0x0000620074757a24 */ /* 0x000fe200078e02ff */
[----:B------:R-:W-:Y:S01]  /*3830*/  LOP3.LUT R79, R4, 0x4e, RZ, 0xfc, !PT ;  /* 0x0000004e044f7812 */ /* 0x000fe200078efcff */
[----:B------:R-:W-:Y:S01]  /*3840*/  IMAD R116, R111, c[0x0][0x188], RZ ;  /* 0x000062006f747a24 */ /* 0x000fe200078e02ff */
[----:B------:R-:W-:Y:S01]  /*3850*/  LOP3.LUT R8, R77, 0x400, R8, 0xf8, !PT ;  /* 0x000004004d087812 */ /* 0x000fe200078ef808 */
[----:B------:R-:W-:Y:S01]  /*3860*/  IMAD R111, R110, c[0x0][0x188], RZ ;  /* 0x000062006e6f7a24 */ /* 0x000fe200078e02ff */
[----:B------:R-:W-:Y:S01]  /*3870*/  LOP3.LUT R77, R4, 0x4a, RZ, 0xfc, !PT ;  /* 0x0000004a044d7812 */ /* 0x000fe200078efcff */
[----:B------:R-:W-:Y:S01]  /*3880*/  IMAD R110, R109, c[0x0][0x188], RZ ;  /* 0x000062006d6e7a24 */ /* 0x000fe200078e02ff */
[----:B------:R-:W-:Y:S01]  /*3890*/  SEL R0, R12, R10, !P0 ;  /* 0x0000000a0c007207 */ /* 0x000fe20004000000 */
[----:B------:R-:W-:Y:S01]  /*38a0*/  IMAD R109, R108, c[0x0][0x188], RZ ;  /* 0x000062006c6d7a24 */ /* 0x000fe200078e02ff */
[C---:B------:R-:W-:Y:S01]  /*38b0*/  SEL R35, R12.reuse, R35, !P0 ;  /* 0x000000230c237207 */ /* 0x040fe20004000000 */
        /* <DEDUP_REMOVED lines=20> */
[----:B------:R-:W-:Y:S01]  /*3a00*/  @!P4 IMAD.MOV R71, RZ, RZ, -R71 ;  /* 0x000000ffff47c224 */ /* 0x000fe200078e0a47 */
[C---:B------:R-:W-:Y:S01]  /*3a10*/  SEL R30, R12.reuse, R30, !P0 ;  /* 0x0000001e0c1e7207 */ /* 0x040fe20004000000 */
[----:B------:R-:W-:Y:S01]  /*3a20*/  @!P3 IMAD.MOV R73, RZ, RZ, -R73 ;  /* 0x000000ffff49b224 */ /* 0x000fe200078e0a49 */
        /* <DEDUP_REMOVED lines=20> */
[----:B------:R-:W-:Y:S01]  /*3b70*/  SEL R143, R12, R143, !P0 ;  /* 0x0000008f0c8f7207 */ /* 0x000fe20004000000 */
        /* <DEDUP_REMOVED lines=73> */
[----:B------:R-:W-:Y:S01]  /*4010*/  ISETP.GE.AND P1, PT, R54, RZ, PT ;  /* 0x000000ff3600720c */ /* 0x000fe20003f26270 */
[----:B------:R-:W-:Y:S01]  /*4020*/  IMAD R218, R218, c[0x0][0x190], RZ ;  /* 0x00006400dada7a24 */ /* 0x000fe200078e02ff */
[C---:B------:R-:W-:Y:S01]  /*4030*/  LOP3.LUT R63, R4.reuse, 0x46, RZ, 0xfc, !PT ;  /* 0x00000046043f7812 */ /* 0x040fe200078efcff */
[----:B------:R-:W-:Y:S01]  /*4040*/  IMAD R185, R185, c[0x0][0x190], RZ ;  /* 0x00006400b9b97a24 */ /* 0x000fe200078e02ff */
[----:B------:R-:W-:Y:S01]  /*4050*/  ISETP.NE.AND P0, PT, RZ, c[0x0][0x178], PT ;  /* 0x00005e00ff007a0c */ /* 0x000fe20003f05270 */
[----:B------:R-:W-:Y:S01]  /*4060*/  IMAD R187, R187, c[0x0][0x190], RZ ;  /* 0x00006400bbbb7a24 */ /* 0x000fe200078e02ff */
[C---:B------:R-:W-:Y:S01]  /*4070*/  LOP3.LUT R61, R4.reuse, 0x42, RZ, 0xfc, !PT ;  /* 0x00000042043d7812 */ /* 0x040fe200078efcff */
[----:B------:R-:W-:Y:S01]  /*4080*/  IMAD R76, R63, c[0x0][0x188], RZ ;  /* 0x000062003f4c7a24 */ /* 0x000fe200078e02ff */
[----:B------:R-:W-:Y:S01]  /*4090*/  LOP3.LUT R59, R4, 0x3e, RZ, 0xfc, !PT ;  /* 0x0000003e043b7812 */ /* 0x000fe200078efcff */
[----:B------:R-:W-:Y:S01]  /*40a0*/  IMAD R63, R62, c[0x0][0x188], RZ ;  /* 0x000062003e3f7a24 */ /* 0x000fe200078e02ff */
[C---:B------:R-:W-:Y:S01]  /*40b0*/  LOP3.LUT R57, R4.reuse, 0x3a, RZ, 0xfc, !PT ;  /* 0x0000003a04397812 */ /* 0x040fe200078efcff */
[----:B------:R-:W-:Y:S01]  /*40c0*/  IMAD R62, R61, c[0x0][0x188], RZ ;  /* 0x000062003d3e7a24 */ /* 0x000fe200078e02ff */
[----:B------:R-:W-:Y:S01]  /*40d0*/  LOP3.LUT R56, R4, 0x38, RZ, 0xfc, !PT ;  /* 0x0000003804387812 */ /* 0x000fe200078efcff */
[----:B------:R-:W-:Y:S01]  /*40e0*/  IMAD R61, R60, c[0x0][0x188], RZ ;  /* 0x000062003c3d7a24 */ /* 0x000fe200078e02ff */
[C---:B------:R-:W-:Y:S01]  /*40f0*/  LOP3.LUT R55, R4.reuse, 0x36, RZ, 0xfc, !PT ;  /* 0x0000003604377812 */ /* 0x040fe200078efcff */
[----:B------:R-:W-:Y:S01]  /*4100*/  IMAD R60, R59, c[0x0][0x188], RZ ;  /* 0x000062003b3c7a24 */ /* 0x000fe200078e02ff */
[----:B0-----:R-:W-:Y:S01]  /*4110*/  LOP3.LUT R54, R4, 0x34, RZ, 0xfc, !PT ;  /* 0x0000003404367812 */ /* 0x001fe200078efcff */
        /* <DEDUP_REMOVED lines=8> */
[----:B------:R-:W-:Y:S01]  /*41a0*/  @!P1 IMAD.MOV R3, RZ, RZ, -R3 ;  /* 0x000000ffff039224 */ /* 0x000fe200078e0a03 */
[----:B------:R-:W-:Y:S01]  /*41b0*/  @!P0 LOP3.LUT R3, RZ, c[0x0][0x178], RZ, 0x33, !PT ;  /* 0x00005e00ff038a12 */ /* 0x000fe200078e33ff */
[----:B------:R-:W-:Y:S01]  /*41c0*/  IMAD R55, R54, c[0x0][0x188], RZ ;  /* 0x0000620036377a24 */ /* 0x000fe200078e02ff */
[C---:B------:R-:W-:Y:S01]  /*41d0*/  LOP3.LUT R31, R4.reuse, 0x24, RZ, 0xfc, !PT ;  /* 0x00000024041f7812 */ /* 0x040fe200078efcff */
[----:B------:R-:W-:Y:S01]  /*41e0*/  IMAD R54, R43, c[0x0][0x188], RZ ;  /* 0x000062002b367a24 */ /* 0x000fe200078e02ff */
[----:B------:R-:W-:Y:S01]  /*41f0*/  LOP3.LUT R29, R4, 0x22, RZ, 0xfc, !PT ;  /* 0x00000022041d7812 */ /* 0x000fe200078efcff */
[----:B------:R-:W-:Y:S01]  /*4200*/  IMAD R43, R42, c[0x0][0x188], RZ ;  /* 0x000062002a2b7a24 */ /* 0x000fe200078e02ff */
[----:B------:R-:W-:Y:S01]  /*4210*/  LOP3.LUT R27, R4, 0x1e, RZ, 0xfc, !PT ;  /* 0x0000001e041b7812 */ /* 0x000fe200078efcff */
[----:B------:R-:W-:Y:S01]  /*4220*/  IMAD R42, R40, c[0x0][0x188], RZ ;  /* 0x00006200282a7a24 */ /* 0x000fe200078e02ff */
[C---:B------:R-:W-:Y:S01]  /*4230*/  LOP3.LUT R26, R4.reuse, 0x1c, RZ, 0xfc, !PT ;  /* 0x0000001c041a7812 */ /* 0x040fe200078efcff */
[----:B------:R-:W-:Y:S01]  /*4240*/  IMAD R40, R39, c[0x0][0x188], RZ ;  /* 0x0000620027287a24 */ /* 0x000fe200078e02ff */
[C---:B------:R-:W-:Y:S01]  /*4250*/  LOP3.LUT R25, R4.reuse, 0x1a, RZ, 0xfc, !PT ;  /* 0x0000001a04197812 */ /* 0x040fe200078efcff */
[----:B------:R-:W-:Y:S01]  /*4260*/  IMAD R39, R37, c[0x0][0x188], RZ ;  /* 0x0000620025277a24 */ /* 0x000fe200078e02ff */
[----:B------:R-:W-:Y:S01]  /*4270*/  LOP3.LUT R12, R4, 0x18, RZ, 0xfc, !PT ;  /* 0x00000018040c7812 */ /* 0x000fe200078efcff */
[----:B------:R-:W-:Y:S01]  /*4280*/  IMAD R43, R3, c[0x0][0x184], RZ ;  /* 0x00006100032b7a24 */ /* 0x000fe200078e02ff */
[----:B------:R-:W-:Y:S01]  /*4290*/  LEA R3, P0, R2, c[0x0][0x168], 0x1 ;  /* 0x00005a0002037a11 */ /* 0x000fe200078008ff */
[----:B------:R-:W-:Y:S01]  /*42a0*/  IMAD R37, R34, c[0x0][0x188], RZ ;  /* 0x0000620022257a24 */ /* 0x000fe200078e02ff */
[----:B------:R-:W-:Y:S01]  /*42b0*/  LEA R235, P1, R0, c[0x0][0x168], 0x1 ;  /* 0x00005a0000eb7a11 */ /* 0x000fe200078208ff */
[----:B------:R-:W-:Y:S01]  /*42c0*/  IMAD R34, R32, c[0x0][0x188], RZ ;  /* 0x0000620020227a24 */ /* 0x000fe200078e02ff */
[----:B------:R-:W-:Y:S01]  /*42d0*/  LEA R42, P6, R43, c[0x0][0x160], 0x1 ;  /* 0x000058002b2a7a11 */ /* 0x000fe200078c08ff */
[----:B------:R-:W-:Y:S01]  /*42e0*/  IMAD R32, R31, c[0x0][0x188], RZ ;  /* 0x000062001f207a24 */ /* 0x000fe200078e02ff */
[----:B------:R-:W-:Y:S01]  /*42f0*/  LEA.HI.X.SX32 R2, R2, c[0x0][0x16c], 0x1, P0 ;  /* 0x00005b0002027a11 */ /* 0x000fe200000f0eff */
[----:B------:R-:W-:Y:S01]  /*4300*/  IMAD R31, R29, c[0x0][0x188], RZ ;  /* 0x000062001d1f7a24 */ /* 0x000fe200078e02ff */
[----:B------:R-:W-:Y:S01]  /*4310*/  LEA.HI.X.SX32 R43, R43, c[0x0][0x164], 0x1, P6 ;  /* 0x000059002b2b7a11 */ /* 0x000fe200030f0eff */
[----:B------:R-:W-:Y:S01]  /*4320*/  IMAD R29, R28, c[0x0][0x188], RZ ;  /* 0x000062001c1d7a24 */ /* 0x000fe200078e02ff */
[----:B------:R-:W-:Y:S01]  /*4330*/  LEA R236, P4, R15, c[0x0][0x168], 0x1 ;  /* 0x00005a000fec7a11 */ /* 0x000fe200078808ff */
        /* <DEDUP_REMOVED lines=53> */
[C---:B------:R-:W-:Y:S01]  /*4690*/  LEA R34, P1, R22.reuse, c[0x0][0x168], 0x1 ;  /* 0x00005a0016227a11 */ /* 0x040fe200078208ff */
[----:B------:R-:W-:Y:S01]  /*46a0*/  IMAD R215, R215, c[0x0][0x190], RZ ;  /* 0x00006400d7d77a24 */ /* 0x000fe200078e02ff */
[----:B------:R-:W-:Y:S01]  /*46b0*/  LEA R238, P2, R23, c[0x0][0x168], 0x1 ;  /* 0x00005a0017ee7a11 */ /* 0x000fe200078408ff */
[----:B------:R-:W-:Y:S01]  /*46c0*/  IMAD.MOV.U32 R10, RZ, RZ, c[0x0][0x18c] ;  /* 0x00006300ff0a7624 */ /* 0x000fe200078e00ff */
[----:B------:R-:W-:Y:S01]  /*46d0*/  LEA R128, P3, R41, c[0x0][0x168], 0x1 ;  /* 0x00005a0029807a11 */ /* 0x000fe200078608ff */
[----:B------:R-:W-:Y:S01]  /*46e0*/  CS2R R68, SRZ ;  /* 0x0000000000447805 */ /* 0x000fe2000001ff00 */
        /* <DEDUP_REMOVED lines=8> */
[----:B------:R-:W-:Y:S01]  /*4770*/  LEA.HI.X.SX32 R22, R22, c[0x0][0x16c], 0x1, P1 ;  /* 0x00005b0016167a11 */ /* 0x000fe200008f0eff */
[----:B------:R-:W-:Y:S01]  /*4780*/  IMAD.SHL.U32 R10, R10, 0x80, RZ ;  /* 0x000000800a0a7824 */ /* 0x000fe200078e00ff */
[----:B------:R-:W-:-:S02]  /*4790*/  LEA.HI.X.SX32 R23, R23, c[0x0][0x16c], 0x1, P2 ;  /* 0x00005b0017177a11 */ /* 0x000fc400010f0eff */
[----:B------:R-:W-:Y:S02]  /*47a0*/  LEA.HI.X.SX32 R41, R41, c[0x0][0x16c], 0x1, P3 ;  /* 0x00005b0029297a11 */ /* 0x000fe400018f0eff */
[----:B------:R-:W-:Y:S02]  /*47b0*/  LEA.HI.X.SX32 R129, R129, c[0x0][0x16c], 0x1, P4 ;  /* 0x00005b0081817a11 */ /* 0x000fe400020f0eff */
[----:B------:R-:W-:Y:S02]  /*47c0*/  LEA.HI.X.SX32 R131, R131, c[0x0][0x16c], 0x1, P5 ;  /* 0x00005b0083837a11 */ /* 0x000fe400028f0eff */
[----:B------:R-:W-:Y:S02]  /*47d0*/  LEA.HI.X.SX32 R133, R133, c[0x0][0x16c], 0x1, P6 ;  /* 0x00005b0085857a11 */ /* 0x000fe400030f0eff */
[----:B------:R-:W-:Y:S02]  /*47e0*/  LEA.HI.X.SX32 R135, R135, c[0x0][0x16c], 0x1, P0 ;  /* 0x00005b0087877a11 */ /* 0x000fe400000f0eff */
[----:B------:R-:W-:-:S02]  /*47f0*/  LEA R138, P1, R137, c[0x0][0x168], 0x1 ;  /* 0x00005a00898a7a11 */ /* 0x000fc400078208ff */
[----:B------:R-:W-:Y:S02]  /*4800*/  LEA R140, P2, R139, c[0x0][0x168], 0x1 ;  /* 0x00005a008b8c7a11 */ /* 0x000fe400078408ff */
[----:B------:R-:W-:Y:S02]  /*4810*/  LEA R142, P3, R141, c[0x0][0x168], 0x1 ;  /* 0x00005a008d8e7a11 */ /* 0x000fe400078608ff */
[----:B------:R-:W-:Y:S02]  /*4820*/  LEA R144, P4, R143, c[0x0][0x168], 0x1 ;  /* 0x00005a008f907a11 */ /* 0x000fe400078808ff */
[----:B------:R-:W-:Y:S02]  /*4830*/  LEA R146, P5, R145, c[0x0][0x168], 0x1 ;  /* 0x00005a0091927a11 */ /* 0x000fe400078a08ff */
[----:B------:R-:W-:Y:S02]  /*4840*/  LEA R148, P6, R147, c[0x0][0x168], 0x1 ;  /* 0x00005a0093947a11 */ /* 0x000fe400078c08ff */
[----:B------:R-:W-:-:S02]  /*4850*/  LEA R239, P0, R149, c[0x0][0x168], 0x1 ;  /* 0x00005a0095ef7a11 */ /* 0x000fc400078008ff */
[----:B------:R-:W-:Y:S02]  /*4860*/  LEA.HI.X.SX32 R137, R137, c[0x0][0x16c], 0x1, P1 ;  /* 0x00005b0089897a11 */ /* 0x000fe400008f0eff */
[----:B------:R-:W-:Y:S02]  /*4870*/  LEA.HI.X.SX32 R139, R139, c[0x0][0x16c], 0x1, P2 ;  /* 0x00005b008b8b7a11 */ /* 0x000fe400010f0eff */
[----:B------:R-:W-:Y:S02]  /*4880*/  LEA.HI.X.SX32 R141, R141, c[0x0][0x16c], 0x1, P3 ;  /* 0x00005b008d8d7a11 */ /* 0x000fe400018f0eff */
[----:B------:R-:W-:Y:S02]  /*4890*/  LEA.HI.X.SX32 R143, R143, c[0x0][0x16c], 0x1, P4 ;  /* 0x00005b008f8f7a11 */ /* 0x000fe400020f0eff */
[----:B------:R-:W-:Y:S02]  /*48a0*/  LEA.HI.X.SX32 R145, R145, c[0x0][0x16c], 0x1, P5 ;  /* 0x00005b0091917a11 */ /* 0x000fe400028f0eff */
[----:B------:R-:W-:-:S02]  /*48b0*/  LEA.HI.X.SX32 R147, R147, c[0x0][0x16c], 0x1, P6 ;  /* 0x00005b0093937a11 */ /* 0x000fc400030f0eff */
[----:B------:R-:W-:Y:S02]  /*48c0*/  LEA.HI.X.SX32 R149, R149, c[0x0][0x16c], 0x1, P0 ;  /* 0x00005b0095957a11 */ /* 0x000fe400000f0eff */
[----:B------:R-:W-:Y:S02]  /*48d0*/  LEA R151, P1, R150, c[0x0][0x168], 0x1 ;  /* 0x00005a0096977a11 */ /* 0x000fe400078208ff */
[----:B------:R-:W-:Y:S02]  /*48e0*/  LEA R153, P2, R152, c[0x0][0x168], 0x1 ;  /* 0x00005a0098997a11 */ /* 0x000fe400078408ff */
[----:B------:R-:W-:Y:S02]  /*48f0*/  LEA R155, P3, R154, c[0x0][0x168], 0x1 ;  /* 0x00005a009a9b7a11 */ /* 0x000fe400078608ff */
[----:B------:R-:W-:Y:S02]  /*4900*/  LEA R157, P4, R156, c[0x0][0x168], 0x1 ;  /* 0x00005a009c9d7a11 */ /* 0x000fe400078808ff */
[----:B------:R-:W-:-:S02]  /*4910*/  LEA R216, P5, R158, c[0x0][0x168], 0x1 ;  /* 0x00005a009ed87a11 */ /* 0x000fc400078a08ff */
[----:B------:R-:W-:Y:S02]  /*4920*/  LEA R240, P6, R217, c[0x0][0x168], 0x1 ;  /* 0x00005a00d9f07a11 */ /* 0x000fe400078c08ff */
[----:B------:R-:W-:Y:S02]  /*4930*/  LEA R182, P0, R159, c[0x0][0x168], 0x1 ;  /* 0x00005a009fb67a11 */ /* 0x000fe400078008ff */
[----:B------:R-:W-:Y:S02]  /*4940*/  LEA.HI.X.SX32 R150, R150, c[0x0][0x16c], 0x1, P1 ;  /* 0x00005b0096967a11 */ /* 0x000fe400008f0eff */
[----:B------:R-:W-:Y:S02]  /*4950*/  LEA.HI.X.SX32 R152, R152, c[0x0][0x16c], 0x1, P2 ;  /* 0x00005b0098987a11 */ /* 0x000fe400010f0eff */
[----:B------:R-:W-:Y:S02]  /*4960*/  LEA.HI.X.SX32 R154, R154, c[0x0][0x16c], 0x1, P3 ;  /* 0x00005b009a9a7a11 */ /* 0x000fe400018f0eff */
[----:B------:R-:W-:-:S02]  /*4970*/  LEA.HI.X.SX32 R156, R156, c[0x0][0x16c], 0x1, P4 ;  /* 0x00005b009c9c7a11 */ /* 0x000fc400020f0eff */
[----:B------:R-:W-:Y:S02]  /*4980*/  LEA.HI.X.SX32 R158, R158, c[0x0][0x16c], 0x1, P5 ;  /* 0x00005b009e9e7a11 */ /* 0x000fe400028f0eff */
[----:B------:R-:W-:Y:S02]  /*4990*/  LEA.HI.X.SX32 R217, R217, c[0x0][0x16c], 0x1, P6 ;  /* 0x00005b00d9d97a11 */ /* 0x000fe400030f0eff */
[----:B------:R-:W-:Y:S02]  /*49a0*/  LEA.HI.X.SX32 R159, R159, c[0x0][0x16c], 0x1, P0 ;  /* 0x00005b009f9f7a11 */ /* 0x000fe400000f0eff */
[----:B------:R-:W-:Y:S02]  /*49b0*/  LEA R184, P1, R183, c[0x0][0x168], 0x1 ;  /* 0x00005a00b7b87a11 */ /* 0x000fe400078208ff */
[----:B------:R-:W-:Y:S02]  /*49c0*/  LEA R241, P2, R218, c[0x0][0x168], 0x1 ;  /* 0x00005a00daf17a11 */ /* 0x000fe400078408ff */
[----:B------:R-:W-:-:S02]  /*49d0*/  LEA R186, P3, R185, c[0x0][0x168], 0x1 ;  /* 0x00005a00b9ba7a11 */ /* 0x000fc400078608ff */
[----:B------:R-:W-:Y:S02]  /*49e0*/  LEA R219, P4, R187, c[0x0][0x168], 0x1 ;  /* 0x00005a00bbdb7a11 */ /* 0x000fe400078808ff */
[----:B------:R-:W-:Y:S02]  /*49f0*/  LEA R242, P5, R220, c[0x0][0x168], 0x1 ;  /* 0x00005a00dcf27a11 */ /* 0x000fe400078a08ff */
[----:B------:R-:W-:Y:S02]  /*4a00*/  LEA R189, P6, R188, c[0x0][0x168], 0x1 ;  /* 0x00005a00bcbd7a11 */ /* 0x000fe400078c08ff */
[----:B------:R-:W-:Y:S02]  /*4a10*/  LEA R221, P0, R190, c[0x0][0x168], 0x1 ;  /* 0x00005a00bedd7a11 */ /* 0x000fe400078008ff */
[----:B------:R-:W-:Y:S02]  /*4a20*/  LEA.HI.X.SX32 R183, R183, c[0x0][0x16c], 0x1, P1 ;  /* 0x00005b00b7b77a11 */ /* 0x000fe400008f0eff */
        /* <DEDUP_REMOVED lines=27> */
[C---:B------:R-:W-:Y:S02]  /*4be0*/  LOP3.LUT R44, R4.reuse, 0x2, RZ, 0xfc, !PT ;  /* 0x00000002042c7812 */ /* 0x040fe400078efcff */
[C---:B------:R-:W-:Y:S02]  /*4bf0*/  LOP3.LUT R45, R4.reuse, 0x4, RZ, 0xfc, !PT ;  /* 0x00000004042d7812 */ /* 0x040fe400078efcff */
        /* <DEDUP_REMOVED lines=14> */
[----:B------:R-:W-:Y:S01]  /*4ce0*/  LOP3.LUT R53, R4, 0x14, RZ, 0xfc, !PT ;  /* 0x0000001404357812 */ /* 0x000fe200078efcff */
[----:B------:R-:W-:Y:S01]  /*4cf0*/  IMAD R51, R51, c[0x0][0x188], RZ ;  /* 0x0000620033337a24 */ /* 0x000fe200078e02ff */
[----:B------:R-:W-:Y:S01]  /*4d00*/  SHF.R.S32.HI R12, RZ, 0x1f, R13 ;  /* 0x0000001fff0c7819 */ /* 0x000fe2000001140d */
[----:B------:R-:W-:Y:S01]  /*4d10*/  IMAD R52, R52, c[0x0][0x188], RZ ;  /* 0x0000620034347a24 */ /* 0x000fe200078e02ff */
[----:B------:R-:W-:Y:S01]  /*4d20*/  LEA.HI.X.SX32 R201, R201, c[0x0][0x16c], 0x1, P1 ;  /* 0x00005b00c9c97a11 */ /* 0x000fe200008f0eff */
[----:B------:R-:W-:Y:S01]  /*4d30*/  IMAD R53, R53, c[0x0][0x188], RZ ;  /* 0x0000620035357a24 */ /* 0x000fe200078e02ff */
[----:B------:R-:W-:-:S02]  /*4d40*/  LEA.HI.X.SX32 R203, R203, c[0x0][0x16c], 0x1, P2 ;  /* 0x00005b00cbcb7a11 */ /* 0x000fc400010f0eff */
[----:B------:R-:W-:Y:S02]  /*4d50*/  LEA.HI.X.SX32 R226, R226, c[0x0][0x16c], 0x1, P3 ;  /* 0x00005b00e2e27a11 */ /* 0x000fe400018f0eff */
[----:B------:R-:W-:Y:S02]  /*4d60*/  LEA.HI.X.SX32 R204, R204, c[0x0][0x16c], 0x1, P4 ;  /* 0x00005b00cccc7a11 */ /* 0x000fe400020f0eff */
[----:B------:R-:W-:Y:S02]  /*4d70*/  LEA.HI.X.SX32 R206, R206, c[0x0][0x16c], 0x1, P5 ;  /* 0x00005b00cece7a11 */ /* 0x000fe400028f0eff */
[----:B------:R-:W-:Y:S02]  /*4d80*/  LEA.HI.X.SX32 R228, R228, c[0x0][0x16c], 0x1, P6 ;  /* 0x00005b00e4e47a11 */ /* 0x000fe400030f0eff */
[----:B------:R-:W-:Y:S02]  /*4d90*/  LEA.HI.X.SX32 R207, R207, c[0x0][0x16c], 0x1, P0 ;  /* 0x00005b00cfcf7a11 */ /* 0x000fe400000f0eff */
[----:B------:R-:W-:-:S02]  /*4da0*/  LOP3.LUT R6, R75, R6, RZ, 0x3c, !PT ;  /* 0x000000064b067212 */ /* 0x000fc400078e3cff */
[----:B------:R-:W-:Y:S01]  /*4db0*/  LEA R229, P1, R208, c[0x0][0x168], 0x1 ;  /* 0x00005a00d0e57a11 */ /* 0x000fe200078208ff */
[----:B------:R-:W-:Y:S01]  /*4dc0*/  CS2R R74, SRZ ;  /* 0x00000000004a7805 */ /* 0x000fe2000001ff00 */
[----:B------:R-:W-:Y:S02]  /*4dd0*/  LEA R246, P2, R230, c[0x0][0x168], 0x1 ;  /* 0x00005a00e6f67a11 */ /* 0x000fe400078408ff */
[----:B------:R-:W-:Y:S02]  /*4de0*/  LEA R213, P3, R209, c[0x0][0x168], 0x1 ;  /* 0x00005a00d1d57a11 */ /* 0x000fe400078608ff */
[----:B------:R-:W-:Y:S02]  /*4df0*/  LEA R231, P4, R210, c[0x0][0x168], 0x1 ;  /* 0x00005a00d2e77a11 */ /* 0x000fe400078808ff */
[----:B------:R-:W-:Y:S02]  /*4e00*/  LEA R232, P5, R211, c[0x0][0x168], 0x1 ;  /* 0x00005a00d3e87a11 */ /* 0x000fe400078a08ff */
[----:B------:R-:W-:-:S02]  /*4e10*/  LEA R233, P6, R214, c[0x0][0x168], 0x1 ;  /* 0x00005a00d6e97a11 */ /* 0x000fc400078c08ff */
[----:B------:R-:W-:Y:S02]  /*4e20*/  LEA R234, P0, R215, c[0x0][0x168], 0x1 ;  /* 0x00005a00d7ea7a11 */ /* 0x000fe400078008ff */
[C---:B------:R-:W-:Y:S01]  /*4e30*/  SHF.L.U64.HI R12, R13.reuse, 0x1, R12 ;  /* 0x000000010d0c7819 */ /* 0x040fe2000001020c */
[----:B------:R-:W-:Y:S01]  /*4e40*/  IMAD.SHL.U32 R13, R13, 0x2, RZ ;  /* 0x000000020d0d7824 */ /* 0x000fe200078e00ff */
[C---:B------:R-:W-:Y:S02]  /*4e50*/  LOP3.LUT R46, R11.reuse, 0x10, RZ, 0x3c, !PT ;  /* 0x000000100b2e7812 */ /* 0x040fe400078e3cff */
[C---:B------:R-:W-:Y:S02]  /*4e60*/  LOP3.LUT R45, R11.reuse, 0x20, RZ, 0x3c, !PT ;  /* 0x000000200b2d7812 */ /* 0x040fe400078e3cff */
[----:B------:R-:W-:Y:S02]  /*4e70*/  LOP3.LUT R44, R11, 0x30, RZ, 0x3c, !PT ;  /* 0x000000300b2c7812 */ /* 0x000fe400078e3cff */
[----:B------:R-:W-:-:S02]  /*4e80*/  SHF.R.S32.HI R38, RZ, 0x7, R38 ;  /* 0x00000007ff267819 */ /* 0x000fc40000011426 */
[----:B------:R-:W-:Y:S02]  /*4e90*/  LEA.HI.X.SX32 R208, R208, c[0x0][0x16c], 0x1, P1 ;  /* 0x00005b00d0d07a11 */ /* 0x000fe400008f0eff */
[----:B------:R-:W-:Y:S02]  /*4ea0*/  LEA.HI.X.SX32 R230, R230, c[0x0][0x16c], 0x1, P2 ;  /* 0x00005b00e6e67a11 */ /* 0x000fe400010f0eff */
[----:B------:R-:W-:Y:S02]  /*4eb0*/  LEA.HI.X.SX32 R209, R209, c[0x0][0x16c], 0x1, P3 ;  /* 0x00005b00d1d17a11 */ /* 0x000fe400018f0eff */
[----:B------:R-:W-:Y:S02]  /*4ec0*/  LEA.HI.X.SX32 R210, R210, c[0x0][0x16c], 0x1, P4 ;  /* 0x00005b00d2d27a11 */ /* 0x000fe400020f0eff */
[----:B------:R-:W-:Y:S02]  /*4ed0*/  LEA.HI.X.SX32 R211, R211, c[0x0][0x16c], 0x1, P5 ;  /* 0x00005b00d3d37a11 */ /* 0x000fe400028f0eff */
[----:B------:R-:W-:-:S02]  /*4ee0*/  LEA.HI.X.SX32 R214, R214, c[0x0][0x16c], 0x1, P6 ;  /* 0x00005b00d6d67a11 */ /* 0x000fc400030f0eff */
[----:B------:R-:W-:Y:S02]  /*4ef0*/  LEA.HI.X.SX32 R215, R215, c[0x0][0x16c], 0x1, P0 ;  /* 0x00005b00d7d77a11 */ /* 0x000fe400000f0eff */
[C---:B------:R-:W-:Y:S02]  /*4f00*/  LOP3.LUT R46, R11.reuse, 0x40, RZ, 0x3c, !PT ;  /* 0x000000400b2e7812 */ /* 0x040fe400078e3cff */
[C---:B------:R-:W-:Y:S02]  /*4f10*/  LOP3.LUT R45, R11.reuse, 0x50, RZ, 0x3c, !PT ;  /* 0x000000500b2d7812 */ /* 0x040fe400078e3cff */
[C---:B------:R-:W-:Y:S02]  /*4f20*/  LOP3.LUT R44, R11.reuse, 0x60, RZ, 0x3c, !PT ;  /* 0x000000600b2c7812 */ /* 0x040fe400078e3cff */
[----:B------:R-:W-:Y:S02]  /*4f30*/  LOP3.LUT R252, R11, 0x70, RZ, 0x3c, !PT ;  /* 0x000000700bfc7812 */ /* 0x000fe400078e3cff */
[----:B------:R-:W-:-:S02]  /*4f40*/  LOP3.LUT R249, R6, 0x20, RZ, 0x3c, !PT ;  /* 0x0000002006f97812 */ /* 0x000fc400078e3cff */
[C---:B------:R-:W-:Y:S02]  /*4f50*/  LOP3.LUT R248, R6.reuse, 0x40, RZ, 0x3c, !PT ;  /* 0x0000004006f87812 */ /* 0x040fe400078e3cff */
[----:B------:R-:W-:Y:S02]  /*4f60*/  LOP3.LUT R247, R6, 0x60, RZ, 0x3c, !PT ;  /* 0x0000006006f77812 */ /* 0x000fe400078e3cff */
[----:B------:R-:W-:Y:S02]  /*4f70*/  LOP3.LUT R250, R7, 0x40, RZ, 0x3c, !PT ;  /* 0x0000004007fa7812 */ /* 0x000fe400078e3cff */
[----:B------:R-:W-:Y:S02]  /*4f80*/  LOP3.LUT R251, R8, 0x40, RZ, 0x3c, !PT ;  /* 0x0000004008fb7812 */ /* 0x000fe400078e3cff */
.L_x_2:
[C---:B------:R-:W-:Y:S02]  /*4f90*/  LOP3.LUT R44, R4.reuse, 0x2, RZ, 0xfc, !PT ;  /* 0x00000002042c7812 */ /* 0x040fe400078efcff */
[C---:B------:R-:W-:Y:S02]  /*4fa0*/  LOP3.LUT R10, R4.reuse, 0x6, RZ, 0xfc, !PT ;  /* 0x00000006040a7812 */ /* 0x040fe400078efcff */
[----:B------:R-:W-:-:S02]  /*4fb0*/  ISETP.GE.AND P0, PT, R4, UR4, PT ;  /* 0x0000000404007c0c */ /* 0x000fc4000bf06270 */
[----:B------:R-:W-:Y:S01]  /*4fc0*/  ISETP.GE.AND P1, PT, R44, UR4, PT ;  /* 0x000000042c007c0c */ /* 0x000fe2000bf26270 */
[----:B------:R-:W-:Y:S01]  /*4fd0*/  IMAD R44, R4, c[0x0][0x188], RZ ;  /* 0x00006200042c7a24 */ /* 0x000fe200078e02ff */
[C---:B------:R-:W-:Y:S01]  /*4fe0*/  ISETP.GE.AND P3, PT, R10.reuse, UR4, PT ;  /* 0x000000040a007c0c */ /* 0x040fe2000bf66270 */
[----:B------:R-:W-:Y:S01]  /*4ff0*/  IMAD R10, R10, c[0x0][0x188], RZ ;  /* 0x000062000a0a7a24 */ /* 0x000fe200078e02ff */
[----:B------:R-:W-:Y:S01]  /*5000*/  PRMT R124, RZ, 0x7610, R124 ;  /* 0x00007610ff7c7816 */ /* 0x000fe2000000007c */
[--C-:B------:R-:W-:Y:S01]  /*5010*/  IMAD.WIDE R44, R44, 0x2, R42.reuse ;  /* 0x000000022c2c7825 */ /* 0x100fe200078e022a */
[C---:B------:R-:W-:Y:S02]  /*5020*/  LOP3.LUT R11, R4.reuse, 0x4, RZ, 0xfc, !PT ;  /* 0x00000004040b7812 */ /* 0x040fe400078efcff */
[----:B------:R-:W-:Y:S01]  /*5030*/  LOP3.LUT R46, R4, 0x2, RZ, 0xfc, !PT ;  /* 0x00000002042e7812 */ /* 0x000fe200078efcff */
[--C-:B------:R-:W-:Y:S01]  /*5040*/  IMAD.WIDE R52, R10, 0x2, R42.reuse ;  /* 0x000000020a347825 */ /* 0x100fe200078e022a */
[----:B------:R-:W-:Y:S01]  /*5050*/  LOP3.LUT R10, R4, 0x8, RZ, 0xfc, !PT ;  /* 0x00000008040a7812 */ /* 0x000fe200078efcff */
[----:B------:R0:W2:Y:S01]  /*5060*/  @!P0 LDG.E.U16 R124, [R44.64] ;  /* 0x000000062c7c8981 */ /* 0x0000a2000c1e1500 */
[C---:B------:R-:W-:Y:S01]  /*5070*/  ISETP.GE.AND P2, PT, R11.reuse, UR4, PT ;  /* 0x000000040b007c0c */ /* 0x040fe2000bf46270 */
[----:B------:R-:W-:Y:S01]  /*5080*/  IMAD R46, R46, c[0x0][0x188], RZ ;  /* 0x000062002e2e7a24 */ /* 0x000fe200078e02ff */
[----:B------:R-:W-:Y:S01]  /*5090*/  ISETP.GE.AND P0, PT, R10, UR4, PT ;  /* 0x000000040a007c0c */ /* 0x000fe2000bf06270 */
[----:B------:R-:W-:Y:S01]  /*50a0*/  IMAD R11, R11, c[0x0][0x188], RZ ;  /* 0x000062000b0b7a24 */ /* 0x000fe200078e02ff */
[----:B------:R-:W-:Y:S01]  /*50b0*/  LOP3.LUT R10, R4, 0x10, RZ, 0xfc, !PT ;  /* 0x00000010040a7812 */ /* 0x000fe200078efcff */
[----:B------:R-:W-:Y:S01]  /*50c0*/  IMAD.WIDE R46, R46, 0x2, R42 ;  /* 0x000000022e2e7825 */ /* 0x000fe200078e022a */
[----:B------:R-:W-:-:S02]  /*50d0*/  PRMT R92, RZ, 0x7610, R92 ;  /* 0x00007610ff5c7816 */ /* 0x000fc4000000005c */
[----:B------:R-:W-:Y:S01]  /*50e0*/  ISETP.GE.AND P4, PT, R10, UR4, PT ;  /* 0x000000040a007c0c */ /* 0x000fe2000bf86270 */
[----:B------:R-:W-:Y:S01]  /*50f0*/  IMAD.WIDE R48, R11, 0x2, R42 ;  /* 0x000000020b307825 */ /* 0x000fe200078e022a */
[----:B------:R-:W-:Y:S02]  /*5100*/  LOP3.LUT R10, R4, 0x8, RZ, 0xfc, !PT ;  /* 0x00000008040a7812 */ /* 0x000fe400078efcff */
[----:B------:R-:W-:Y:S01]  /*5110*/  PRMT R59, RZ, 0x7610, R59 ;  /* 0x00007610ff3b7816 */ /* 0x000fe2000000003b */
[----:B------:R1:W3:Y:S01]  /*5120*/  @!P1 LDG.E.U16 R92, [R46.64] ;  /* 0x000000062e5c9981 */ /* 0x0002e2000c1e1500 */
[----:B------:R-:W-:Y:S01]  /*5130*/  PRMT R51, RZ, 0x7610, R51 ;  /* 0x00007610ff337816 */ /* 0x000fe20000000033 */
[----:B------:R-:W-:Y:S01]  /*5140*/  IMAD R10, R10, c[0x0][0x188], RZ ;  /* 0x000062000a0a7a24 */ /* 0x000fe200078e02ff */
[C---:B------:R-:W-:Y:S02]  /*5150*/  LOP3.LUT R55, R4.reuse, 0xa, RZ, 0xfc, !PT ;  /* 0x0000000a04377812 */ /* 0x040fe400078efcff */
[----:B------:R-:W-:Y:S01]  /*5160*/  LOP3.LUT R54, R4, 0xc, RZ, 0xfc, !PT ;  /* 0x0000000c04367812 */ /* 0x000fe200078efcff */
[----:B0-----:R-:W-:Y:S01]  /*5170*/  IMAD.WIDE R44, R10, 0x2, R42 ;  /* 0x000000020a2c7825 */ /* 0x001fe200078e022a */
[----:B------:R-:W-:Y:S01]  /*5180*/  LOP3.LUT R10, R4, 0x10, RZ, 0xfc, !PT ;  /* 0x00000010040a7812 */ /* 0x000fe200078efcff */
[----:B------:R0:W4:Y:S01]  /*5190*/  @!P2 LDG.E.U16 R59, [R48.64] ;  /* 0x00000006303ba981 */ /* 0x000122000c1e1500 */
[C---:B------:R-:W-:Y:S01]  /*51a0*/  ISETP.GE.AND P1, PT, R55.reuse, UR4, PT ;  /* 0x0000000437007c0c */ /* 0x040fe2000bf26270 */
[----:B------:R-:W-:Y:S01]  /*51b0*/  IMAD R55, R55, c[0x0][0x188], RZ ;  /* 0x0000620037377a24 */ /* 0x000fe200078e02ff */
[C---:B------:R-:W-:Y:S01]  /*51c0*/  ISETP.GE.AND P2, PT, R54.reuse, UR4, PT ;  /* 0x0000000436007c0c */ /* 0x040fe2000bf46270 */
[----:B------:R-:W-:Y:S01]  /*51d0*/  IMAD R54, R54, c[0x0][0x188], RZ ;  /* 0x0000620036367a24 */ /* 0x000fe200078e02ff */
[----:B------:R-:W-:Y:S01]  /*51e0*/  PRMT R108, RZ, 0x7610, R108 ;  /* 0x00007610ff6c7816 */ /* 0x000fe2000000006c */
[----:B------:R-:W-:Y:S01]  /*51f0*/  IMAD R10, R10, c[0x0][0x188], RZ ;  /* 0x000062000a0a7a24 */ /* 0x000fe200078e02ff */
[----:B------:R-:W-:Y:S01]  /*5200*/  PRMT R99, RZ, 0x7610, R99 ;  /* 0x00007610ff637816 */ /* 0x000fe20000000063 */
[--C-:B-1----:R-:W-:Y:S01]  /*5210*/  IMAD.WIDE R46, R55, 0x2, R42.reuse ;  /* 0x00000002372e7825 */ /* 0x102fe200078e022a */
[----:B------:R-:W-:Y:S01]  /*5220*/  LOP3.LUT R11, R4, 0xe, RZ, 0xfc, !PT ;  /* 0x0000000e040b7812 */ /* 0x000fe200078efcff */
[----:B------:R1:W5:Y:S02]  /*5230*/  @!P3 LDG.E.U16 R51, [R52.64] ;  /* 0x000000063433b981 */ /* 0x000364000c1e1500 */
[----:B0-----:R-:W-:-:S02]  /*5240*/  IMAD.WIDE R48, R54, 0x2, R42 ;  /* 0x0000000236307825 */ /* 0x001fc400078e022a */
[----:B------:R0:W2:Y:S02]  /*5250*/  @!P0 LDG.E.U16 R108, [R44.64] ;  /* 0x000000062c6c8981 */ /* 0x0000a4000c1e1500 */
[----:B------:R-:W-:Y:S01]  /*5260*/  IMAD.WIDE R54, R10, 0x2, R42 ;  /* 0x000000020a367825 */ /* 0x000fe200078e022a */
[----:B------:R-:W-:-:S04]  /*5270*/  LOP3.LUT R10, R4, 0x12, RZ, 0xfc, !PT ;  /* 0x00000012040a7812 */ /* 0x000fc800078efcff */
[----:B------:R-:W-:Y:S01]  /*5280*/  ISETP.GE.AND P0, PT, R10, UR4, PT ;  /* 0x000000040a007c0c */ /* 0x000fe2000bf06270 */
[----:B------:R0:W2:Y:S01]  /*5290*/  @!P4 LDG.E.U16 R99, [R54.64] ;  /* 0x000000063663c981 */ /* 0x0000a2000c1e1500 */
[----:B------:R-:W-:-:S04]  /*52a0*/  LOP3.LUT R10, R4, 0x1a, RZ, 0xfc, !PT ;  /* 0x0000001a040a7812 */ /* 0x000fc800078efcff */
[----:B------:R-:W-:Y:S02]  /*52b0*/  ISETP.GE.AND P4, PT, R10, UR4, PT ;  /* 0x000000040a007c0c */ /* 0x000fe4000bf86270 */
[----:B------:R-:W-:Y:S02]  /*52c0*/  LOP3.LUT R10, R4, 0x12, RZ, 0xfc, !PT ;  /* 0x00000012040a7812 */ /* 0x000fe400078efcff */
[----:B------:R-:W-:Y:S02]  /*52d0*/  PRMT R58, RZ, 0x7610, R58 ;  /* 0x00007610ff3a7816 */ /* 0x000fe4000000003a */
[C---:B------:R-:W-:Y:S01]  /*52e0*/  ISETP.GE.AND P3, PT, R11.reuse, UR4, PT ;  /* 0x000000040b007c0c */ /* 0x040fe2000bf66270 */
[----:B------:R-:W-:Y:S01]  /*52f0*/  IMAD R10, R10, c[0x0][0x188], RZ ;  /* 0x000062000a0a7a24 */ /* 0x000fe200078e02ff */
[----:B------:R-:W-:Y:S02]  /*5300*/  PRMT R79, RZ, 0x7610, R79 ;  /* 0x00007610ff4f7816 */ /* 0x000fe4000000004f */
[C---:B------:R-:W-:Y:S01]  /*5310*/  LOP3.LUT R60, R4.reuse, 0x16, RZ, 0xfc, !PT ;  /* 0x00000016043c7812 */ /* 0x040fe200078efcff */
[----:B------:R-:W-:Y:S01]  /*5320*/  IMAD R11, R11, c[0x0][0x188], RZ ;  /* 0x000062000b0b7a24 */ /* 0x000fe200078e02ff */
[----:B------:R1:W2:Y:S01]  /*5330*/  @!P2 LDG.E.U16 R58, [R48.64] ;  /* 0x00000006303aa981 */ /* 0x0002a2000c1e1500 */
[----:B------:R-:W-:Y:S01]  /*5340*/  LOP3.LUT R61, R4, 0x14, RZ, 0xfc, !PT ;  /* 0x00000014043d7812 */ /* 0x000fe200078efcff */
[--C-:B0-----:R-:W-:Y:S01]  /*5350*/  IMAD.WIDE R44, R10, 0x2, R42.reuse ;  /* 0x000000020a2c7825 */ /* 0x101fe200078e022a */
[----:B------:R-:W-:Y:S01]  /*5360*/  ISETP.GE.AND P2, PT, R60, UR4, PT ;  /* 0x000000043c007c0c */ /* 0x000fe2000bf46270 */
[----:B------:R0:W2:Y:S01]  /*5370*/  @!P1 LDG.E.U16 R79, [R46.64] ;  /* 0x000000062e4f9981 */ /* 0x0000a2000c1e1500 */
[----:B------:R-:W-:Y:S01]  /*5380*/  LOP3.LUT R10, R4, 0x1a, RZ, 0xfc, !PT ;  /* 0x0000001a040a7812 */ /* 0x000fe200078efcff */
[----:B-1----:R-:W-:Y:S01]  /*5390*/  IMAD.WIDE R52, R11, 0x2, R42 ;  /* 0x000000020b347825 */ /* 0x002fe200078e022a */
[----:B------:R-:W-:-:S02]  /*53a0*/  PRMT R50, RZ, 0x7610, R50 ;  /* 0x00007610ff327816 */ /* 0x000fc40000000032 */
[C---:B------:R-:W-:Y:S01]  /*53b0*/  ISETP.GE.AND P1, PT, R61.reuse, UR4, PT ;  /* 0x000000043d007c0c */ /* 0x040fe2000bf26270 */
[----:B------:R-:W-:Y:S02]  /*53c0*/  IMAD R61, R61, c[0x0][0x188], RZ ;  /* 0x000062003d3d7a24 */ /* 0x000fe400078e02ff */
[----:B------:R-:W-:Y:S01]  /*53d0*/  IMAD R60, R60, c[0x0][0x188], RZ ;  /* 0x000062003c3c7a24 */ /* 0x000fe200078e02ff */
[----:B------:R1:W2:Y:S01]  /*53e0*/  @!P3 LDG.E.U16 R50, [R52.64] ;  /* 0x000000063432b981 */ /* 0x0002a2000c1e1500 */
[----:B------:R-:W-:Y:S01]  /*53f0*/  IMAD R10, R10, c[0x0][0x188], RZ ;  /* 0x000062000a0a7a24 */ /* 0x000fe200078e02ff */
[----:B------:R-:W-:Y:S01]  /*5400*/  PRMT R49, RZ, 0x7610, R49 ;  /* 0x00007610ff317816 */ /* 0x000fe20000000031 */
[----:B0-----:R-:W-:Y:S01]  /*5410*/  IMAD.WIDE R46, R61, 0x2, R42 ;  /* 0x000000023d2e7825 */ /* 0x001fe200078e022a */
[----:B------:R-:W-:-:S03]  /*5420*/  PRMT R57, RZ, 0x7610, R57 ;  /* 0x00007610ff397816 */ /* 0x000fc60000000039 */
[--C-:B-1----:R-:W-:Y:S01]  /*5430*/  IMAD.WIDE R52, R60, 0x2, R42.reuse ;  /* 0x000000023c347825 */ /* 0x102fe200078e022a */
[----:B------:R-:W-:Y:S02]  /*5440*/  LOP3.LUT R11, R4, 0x18, RZ, 0xfc, !PT ;  /* 0x00000018040b7812 */ /* 0x000fe400078efcff */
[----:B------:R0:W2:Y:S01]  /*5450*/  @!P1 LDG.E.U16 R57, [R46.64] ;  /* 0x000000062e399981 */ /* 0x0000a2000c1e1500 */
[----:B------:R-:W-:Y:S01]  /*5460*/  IMAD.WIDE R60, R10, 0x2, R42 ;  /* 0x000000020a3c7825 */ /* 0x000fe200078e022a */
[----:B------:R-:W-:Y:S02]  /*5470*/  LOP3.LUT R10, R4, 0x1c, RZ, 0xfc, !PT ;  /* 0x0000001c040a7812 */ /* 0x000fe400078efcff */
[----:B------:R1:W2:Y:S02]  /*5480*/  @!P2 LDG.E.U16 R49, [R52.64] ;  /* 0x000000063431a981 */ /* 0x0002a4000c1e1500 */
[----:B------:R-:W-:Y:S02]  /*5490*/  ISETP.GE.AND P2, PT, R10, UR4, PT ;  /* 0x000000040a007c0c */ /* 0x000fe4000bf46270 */
[----:B------:R-:W-:-:S02]  /*54a0*/  LOP3.LUT R10, R4, 0x24, RZ, 0xfc, !PT ;  /* 0x00000024040a7812 */ /* 0x000fc400078efcff */
[C---:B------:R-:W-:Y:S02]  /*54b0*/  ISETP.GE.AND P3, PT, R11.reuse, UR4, PT ;  /* 0x000000040b007c0c */ /* 0x040fe4000bf66270 */
[----:B------:R-:W-:Y:S02]  /*54c0*/  ISETP.GE.AND P1, PT, R10, UR4, PT ;  /* 0x000000040a007c0c */ /* 0x000fe4000bf26270 */
[----:B------:R-:W-:Y:S01]  /*54d0*/  LOP3.LUT R10, R4, 0x1c, RZ, 0xfc, !PT ;  /* 0x0000001c040a7812 */ /* 0x000fe200078efcff */
[----:B------:R-:W-:Y:S01]  /*54e0*/  IMAD R11, R11, c[0x0][0x188], RZ ;  /* 0x000062000b0b7a24 */ /* 0x000fe200078e02ff */
[----:B------:R-:W-:Y:S02]  /*54f0*/  PRMT R78, RZ, 0x7610, R78 ;  /* 0x00007610ff4e7816 */ /* 0x000fe4000000004e */
[----:B------:R-:W-:Y:S01]  /*5500*/  PRMT R98, RZ, 0x7610, R98 ;  /* 0x00007610ff627816 */ /* 0x000fe20000000062 */
[----:B------:R-:W-:Y:S01]  /*5510*/  IMAD R10, R10, c[0x0][0x188], RZ ;  /* 0x000062000a0a7a24 */ /* 0x000fe200078e02ff */
[----:B------:R-:W-:Y:S01]  /*5520*/  PRMT R77, RZ, 0x7610, R77 ;  /* 0x00007610ff4d7816 */ /* 0x000fe2000000004d */
[----:B------:R-:W-:Y:S01]  /*5530*/  IMAD.WIDE R54, R11, 0x2, R42 ;  /* 0x000000020b367825 */ /* 0x000fe200078e022a */
[----:B------:R0:W2:Y:S01]  /*5540*/  @!P0 LDG.E.U16 R78, [R44.64] ;  /* 0x000000062c4e8981 */ /* 0x0000a2000c1e1500 */
[----:B------:R-:W-:-:S02]  /*5550*/  LOP3.LUT R101, R4, 0x1e, RZ, 0xfc, !PT ;  /* 0x0000001e04657812 */ /* 0x000fc400078efcff */
[----:B------:R-:W-:Y:S01]  /*5560*/  LOP3.LUT R100, R4, 0x20, RZ, 0xfc, !PT ;  /* 0x0000002004647812 */ /* 0x000fe200078efcff */
[----:B------:R1:W2:Y:S01]  /*5570*/  @!P3 LDG.E.U16 R98, [R54.64] ;  /* 0x000000063662b981 */ /* 0x0002a2000c1e1500 */
[----:B------:R-:W-:-:S03]  /*5580*/  ISETP.GE.AND P3, PT, R101, UR4, PT ;  /* 0x0000000465007c0c */ /* 0x000fc6000bf66270 */
[----:B------:R1:W2:Y:S01]  /*5590*/  @!P4 LDG.E.U16 R77, [R60.64] ;  /* 0x000000063c4dc981 */ /* 0x0002a2000c1e1500 */
[----:B0-----:R-:W-:Y:S01]  /*55a0*/  IMAD.WIDE R44, R10, 0x2, R42 ;  /* 0x000000020a2c7825 */ /* 0x001fe200078e022a */
[----:B------:R-:W-:Y:S02]  /*55b0*/  LOP3.LUT R10, R4, 0x26, RZ, 0xfc, !PT ;  /* 0x00000026040a7812 */ /* 0x000fe400078efcff */
[----:B------:R-:W-:Y:S02]  /*55c0*/  ISETP.GE.AND P4, PT, R100, UR4, PT ;  /* 0x0000000464007c0c */ /* 0x000fe4000bf86270 */
[----:B------:R-:W-:Y:S02]  /*55d0*/  ISETP.GE.AND P0, PT, R10, UR4, PT ;  /* 0x000000040a007c0c */ /* 0x000fe4000bf06270 */
[----:B------:R-:W-:Y:S01]  /*55e0*/  LOP3.LUT R10, R4, 0x24, RZ, 0xfc, !PT ;  /* 0x00000024040a7812 */ /* 0x000fe200078efcff */
[----:B------:R-:W-:Y:S01]  /*55f0*/  IMAD R101, R101, c[0x0][0x188], RZ ;  /* 0x0000620065657a24 */ /* 0x000fe200078e02ff */
[----:B------:R-:W-:Y:S01]  /*5600*/  PRMT R56, RZ, 0x7610, R56 ;  /* 0x00007610ff387816 */ /* 0x000fe20000000038 */
[----:B------:R-:W-:Y:S01]  /*5610*/  IMAD R100, R100, c[0x0][0x188], RZ ;  /* 0x0000620064647a24 */ /* 0x000fe200078e02ff */
[----:B------:R-:W-:Y:S01]  /*5620*/  LOP3.LUT R11, R4, 0x22, RZ, 0xfc, !PT ;  /* 0x00000022040b7812 */ /* 0x000fe200078efcff */
[----:B------:R-:W-:Y:S01]  /*5630*/  IMAD R10, R10, c[0x0][0x188], RZ ;  /* 0x000062000a0a7a24 */ /* 0x000fe200078e02ff */
[----:B-1----:R-:W-:Y:S01]  /*5640*/  LOP3.LUT R60, R4, 0x26, RZ, 0xfc, !PT ;  /* 0x00000026043c7812 */ /* 0x002fe200078efcff */
[----:B------:R-:W-:Y:S01]  /*5650*/  IMAD.WIDE R46, R101, 0x2, R42 ;  /* 0x00000002652e7825 */ /* 0x000fe200078e022a */
[----:B------:R-:W-:Y:S01]  /*5660*/  PRMT R48, RZ, 0x7610, R48 ;  /* 0x00007610ff307816 */ /* 0x000fe20000000030 */
[----:B------:R0:W2:Y:S01]  /*5670*/  @!P2 LDG.E.U16 R56, [R44.64] ;  /* 0x000000062c38a981 */ /* 0x0000a2000c1e1500 */
[----:B------:R-:W-:Y:S01]  /*5680*/  PRMT R97, RZ, 0x7610, R97 ;  /* 0x00007610ff617816 */ /* 0x000fe20000000061 */
[----:B------:R-:W-:Y:S01]  /*5690*/  IMAD.WIDE R52, R100, 0x2, R42 ;  /* 0x0000000264347825 */ /* 0x000fe200078e022a */
[----:B------:R-:W-:-:S02]  /*56a0*/  ISETP.GE.AND P5, PT, R11, UR4, PT ;  /* 0x000000040b007c0c */ /* 0x000fc4000bfa6270 */
[----:B------:R1:W2:Y:S01]  /*56b0*/  @!P3 LDG.E.U16 R48, [R46.64] ;  /* 0x000000062e30b981 */ /* 0x0002a2000c1e1500 */
[----:B------:R-:W-:Y:S02]  /*56c0*/  IMAD R60, R60, c[0x0][0x188], RZ ;  /* 0x000062003c3c7a24 */ /* 0x000fe400078e02ff */
[----:B0-----:R-:W-:Y:S01]  /*56d0*/  IMAD.WIDE R44, R10, 0x2, R42 ;  /* 0x000000020a2c7825 */ /* 0x001fe200078e022a */
[----:B------:R-:W-:Y:S01]  /*56e0*/  LOP3.LUT R10, R4, 0x2a, RZ, 0xfc, !PT ;  /* 0x0000002a040a7812 */ /* 0x000fe200078efcff */
[----:B------:R0:W2:Y:S02]  /*56f0*/  @!P4 LDG.E.U16 R97, [R52.64] ;  /* 0x000000063461c981 */ /* 0x0000a4000c1e1500 */
[----:B------:R-:W-:Y:S01]  /*5700*/  IMAD R11, R11, c[0x0][0x188], RZ ;  /* 0x000062000b0b7a24 */ /* 0x000fe200078e02ff */
[----:B-1----:R-:W-:Y:S02]  /*5710*/  PRMT R47, RZ, 0x7610, R47 ;  /* 0x00007610ff2f7816 */ /* 0x002fe4000000002f */
[----:B------:R-:W-:Y:S01]  /*5720*/  ISETP.GE.AND P3, PT, R10, UR4, PT ;  /* 0x000000040a007c0c */ /* 0x000fe2000bf66270 */
[----:B------:R-:W-:Y:S01]  /*5730*/  IMAD.WIDE R54, R11, 0x2, R42 ;  /* 0x000000020b367825 */ /* 0x000fe200078e022a */
[----:B------:R-:W-:-:S03]  /*5740*/  PRMT R76, RZ, 0x7610, R76 ;  /* 0x00007610ff4c7816 */ /* 0x000fc6000000004c */
[----:B0-----:R-:W-:Y:S01]  /*5750*/  IMAD.WIDE R52, R60, 0x2, R42 ;  /* 0x000000023c347825 */ /* 0x001fe200078e022a */
[----:B------:R-:W-:Y:S02]  /*5760*/  LOP3.LUT R10, R4, 0x2e, RZ, 0xfc, !PT ;  /* 0x0000002e040a7812 */ /* 0x000fe400078efcff */
[----:B------:R0:W2:Y:S04]  /*5770*/  @!P5 LDG.E.U16 R76, [R54.64] ;  /* 0x00000006364cd981 */ /* 0x0000a8000c1e1500 */
[----:B------:R1:W2:Y:S01]  /*5780*/  @!P0 LDG.E.U16 R47, [R52.64] ;  /* 0x00000006342f8981 */ /* 0x0002a2000c1e1500 */
[----:B------:R-:W-:Y:S02]  /*5790*/  ISETP.GE.AND P0, PT, R10, UR4, PT ;  /* 0x000000040a007c0c */ /* 0x000fe4000bf06270 */
[----:B------:R-:W-:-:S02]  /*57a0*/  LOP3.LUT R10, R4, 0x28, RZ, 0xfc, !PT ;  /* 0x00000028040a7812 */ /* 0x000fc400078efcff */
[----:B0-----:R-:W-:-:S03]  /*57b0*/  PRMT R55, RZ, 0x7610, R55 ;  /* 0x00007610ff377816 */ /* 0x001fc60000000037 */
[----:B------:R-:W-:Y:S01]  /*57c0*/  IMAD R10, R10, c[0x0][0x188], RZ ;  /* 0x000062000a0a7a24 */ /* 0x000fe200078e02ff */
[----:B------:R-:W-:Y:S02]  /*57d0*/  LOP3.LUT R11, R4, 0x28, RZ, 0xfc, !PT ;  /* 0x00000028040b7812 */ /* 0x000fe400078efcff */
[----:B------:R0:W2:Y:S02]  /*57e0*/  @!P1 LDG.E.U16 R55, [R44.64] ;  /* 0x000000062c379981 */ /* 0x0000a4000c1e1500 */
[----:B------:R-:W-:Y:S01]  /*57f0*/  ISETP.GE.AND P2, PT, R11, UR4, PT ;  /* 0x000000040b007c0c */ /* 0x000fe2000bf46270 */
[----:B0-----:R-:W-:Y:S01]  /*5800*/  IMAD.WIDE R44, R10, 0x2, R42 ;  /* 0x000000020a2c7825 */ /* 0x001fe200078e022a */
[----:B------:R-:W-:Y:S02]  /*5810*/  LOP3.LUT R10, R4, 0x2c, RZ, 0xfc, !PT ;  /* 0x0000002c040a7812 */ /* 0x000fe400078efcff */
[----:B------:R-:W-:-:S03]  /*5820*/  PRMT R96, RZ, 0x7610, R96 ;  /* 0x00007610ff607816 */ /* 0x000fc60000000060 */
[----:B------:R-:W-:-:S06]  /*5830*/  IMAD R10, R10, c[0x0][0x188], RZ ;  /* 0x000062000a0a7a24 */ /* 0x000fcc00078e02ff */
[----:B------:R0:W2:Y:S01]  /*5840*/  @!P2 LDG.E.U16 R96, [R44.64] ;  /* 0x000000062c60a981 */ /* 0x0000a2000c1e1500 */
[----:B------:R-:W-:Y:S01]  /*5850*/  IMAD.WIDE R60, R10, 0x2, R42 ;  /* 0x000000020a3c7825 */ /* 0x000fe200078e022a */
[C---:B------:R-:W-:Y:S02]  /*5860*/  LOP3.LUT R10, R4.reuse, 0x32, RZ, 0xfc, !PT ;  /* 0x00000032040a7812 */ /* 0x040fe400078efcff */
[----:B------:R-:W-:Y:S02]  /*5870*/  LOP3.LUT R11, R4, 0x2c, RZ, 0xfc, !PT ;  /* 0x0000002c040b7812 */ /* 0x000fe400078efcff */
[----:B------:R-:W-:Y:S02]  /*5880*/  ISETP.GE.AND P2, PT, R10, UR4, PT ;  /* 0x000000040a007c0c */ /* 0x000fe4000bf46270 */
[----:B------:R-:W-:Y:S02]  /*5890*/  LOP3.LUT R10, R4, 0x2e, RZ, 0xfc, !PT ;  /* 0x0000002e040a7812 */ /* 0x000fe400078efcff */
[----:B------:R-:W-:-:S03]  /*58a0*/  ISETP.GE.AND P1, PT, R11, UR4, PT ;  /* 0x000000040b007c0c */ /* 0x000fc6000bf26270 */
[----:B------:R-:W-:Y:S01]  /*58b0*/  IMAD R10, R10, c[0x0][0x188], RZ ;  /* 0x000062000a0a7a24 */ /* 0x000fe200078e02ff */
[----:B------:R-:W-:-:S03]  /*58c0*/  LOP3.LUT R11, R4, 0x2a, RZ, 0xfc, !PT ;  /* 0x0000002a040b7812 */ /* 0x000fc600078efcff */
[----:B0-----:R-:W-:Y:S01]  /*58d0*/  IMAD.WIDE R44, R10, 0x2, R42 ;  /* 0x000000020a2c7825 */ /* 0x001fe200078e022a */
[----:B------:R-:W-:Y:S02]  /*58e0*/  LOP3.LUT R10, R4, 0x32, RZ, 0xfc, !PT ;  /* 0x00000032040a7812 */ /* 0x000fe400078efcff */
[----:B------:R-:W-:Y:S01]  /*58f0*/  PRMT R54, RZ, 0x7610, R54 ;  /* 0x00007610ff367816 */ /* 0x000fe20000000036 */
[----:B------:R-:W-:Y:S02]  /*5900*/  IMAD R11, R11, c[0x0][0x188], RZ ;  /* 0x000062000b0b7a24 */ /* 0x000fe400078e02ff */
[----:B------:R-:W-:Y:S01]  /*5910*/  IMAD R10, R10, c[0x0][0x188], RZ ;  /* 0x000062000a0a7a24 */ /* 0x000fe200078e02ff */
[----:B------:R-:W-:Y:S01]  /*5920*/  PRMT R63, RZ, 0x7610, R63 ;  /* 0x00007610ff3f7816 */ /* 0x000fe2000000003f */
[--C-:B-1----:R-:W-:Y:S01]  /*5930*/  IMAD.WIDE R52, R11, 0x2, R42.reuse ;  /* 0x000000020b347825 */ /* 0x102fe200078e022a */
[----:B------:R0:W2:Y:S04]  /*5940*/  @!P1 LDG.E.U16 R54, [R60.64] ;  /* 0x000000063c369981 */ /* 0x0000a8000c1e1500 */
[----:B------:R1:W2:Y:S01]  /*5950*/  @!P3 LDG.E.U16 R63, [R52.64] ;  /* 0x00000006343fb981 */ /* 0x0002a2000c1e1500 */
[----:B0-----:R-:W-:Y:S01]  /*5960*/  IMAD.WIDE R60, R10, 0x2, R42 ;  /* 0x000000020a3c7825 */ /* 0x001fe200078e022a */
[----:B------:R-:W-:-:S04]  /*5970*/  LOP3.LUT R10, R4, 0x38, RZ, 0xfc, !PT ;  /* 0x00000038040a7812 */ /* 0x000fc800078efcff */
[----:B------:R-:W-:Y:S02]  /*5980*/  ISETP.GE.AND P3, PT, R10, UR4, PT ;  /* 0x000000040a007c0c */ /* 0x000fe4000bf66270 */
[C---:B------:R-:W-:Y:S02]  /*5990*/  LOP3.LUT R10, R4.reuse, 0x34, RZ, 0xfc, !PT ;  /* 0x00000034040a7812 */ /* 0x040fe400078efcff */
[----:B------:R-:W-:Y:S02]  /*59a0*/  PRMT R62, RZ, 0x7610, R62 ;  /* 0x00007610ff3e7816 */ /* 0x000fe4000000003e */
[----:B------:R-:W-:Y:S01]  /*59b0*/  LOP3.LUT R11, R4, 0x30, RZ, 0xfc, !PT ;  /* 0x00000030040b7812 */ /* 0x000fe200078efcff */
[----:B------:R-:W-:Y:S01]  /*59c0*/  IMAD R10, R10, c[0x0][0x188], RZ ;  /* 0x000062000a0a7a24 */ /* 0x000fe200078e02ff */
[C---:B------:R-:W-:Y:S02]  /*59d0*/  LOP3.LUT R100, R4.reuse, 0x30, RZ, 0xfc, !PT ;  /* 0x0000003004647812 */ /* 0x040fe400078efcff */
[----:B------:R-:W-:Y:S01]  /*59e0*/  ISETP.GE.AND P4, PT, R11, UR4, PT ;  /* 0x000000040b007c0c */ /* 0x000fe2000bf86270 */
[----:B------:R0:W2:Y:S01]  /*59f0*/  @!P2 LDG.E.U16 R62, [R60.64] ;  /* 0x000000063c3ea981 */ /* 0x0000a2000c1e1500 */
[----:B------:R-:W-:-:S02]  /*5a00*/  LOP3.LUT R11, R4, 0x34, RZ, 0xfc, !PT ;  /* 0x00000034040b7812 */ /* 0x000fc400078efcff */
[----:B------:R-:W-:Y:S01]  /*5a10*/  PRMT R46, RZ, 0x7610, R46 ;  /* 0x00007610ff2e7816 */ /* 0x000fe2000000002e */
[----:B------:R-:W-:Y:S01]  /*5a20*/  IMAD R100, R100, c[0x0][0x188], RZ ;  /* 0x0000620064647a24 */ /* 0x000fe200078e02ff */
[----:B------:R-:W-:Y:S01]  /*5a30*/  ISETP.GE.AND P1, PT, R11, UR4, PT ;  /* 0x000000040b007c0c */ /* 0x000fe2000bf26270 */
[--C-:B0-----:R-:W-:Y:S01]  /*5a40*/  IMAD.WIDE R60, R10, 0x2, R42.reuse ;  /* 0x000000020a3c7825 */ /* 0x101fe200078e022a */
[C---:B------:R-:W-:Y:S02]  /*5a50*/  LOP3.LUT R10, R4.reuse, 0x36, RZ, 0xfc, !PT ;  /* 0x00000036040a7812 */ /* 0x040fe400078efcff */
[----:B------:R0:W2:Y:S01]  /*5a60*/  @!P0 LDG.E.U16 R46, [R44.64] ;  /* 0x000000062c2e8981 */ /* 0x0000a2000c1e1500 */
[----:B------:R-:W-:Y:S02]  /*5a70*/  LOP3.LUT R11, R4, 0x36, RZ, 0xfc, !PT ;  /* 0x00000036040b7812 */ /* 0x000fe400078efcff */
[----:B------:R-:W-:Y:S02]  /*5a80*/  IMAD R10, R10, c[0x0][0x188], RZ ;  /* 0x000062000a0a7a24 */ /* 0x000fe400078e02ff */
[----:B------:R-:W-:Y:S01]  /*5a90*/  ISETP.GE.AND P0, PT, R11, UR4, PT ;  /* 0x000000040b007c0c */ /* 0x000fe2000bf06270 */
[----:B-1----:R-:W-:Y:S01]  /*5aa0*/  IMAD.WIDE R52, R100, 0x2, R42 ;  /* 0x0000000264347825 */ /* 0x002fe200078e022a */
[----:B------:R-:W-:-:S03]  /*5ab0*/  LOP3.LUT R11, R4, 0x3a, RZ, 0xfc, !PT ;  /* 0x0000003a040b7812 */ /* 0x000fc600078efcff */
[----:B------:R-:W-:Y:S01]  /*5ac0*/  IMAD.WIDE R100, R10, 0x2, R42 ;  /* 0x000000020a647825 */ /* 0x000fe200078e022a */
[----:B------:R-:W-:Y:S02]  /*5ad0*/  LOP3.LUT R10, R4, 0x3a, RZ, 0xfc, !PT ;  /* 0x0000003a040a7812 */ /* 0x000fe400078efcff */
[----:B------:R-:W-:Y:S02]  /*5ae0*/  PRMT R95, RZ, 0x7610, R95 ;  /* 0x00007610ff5f7816 */ /* 0x000fe4000000005f */
[----:B------:R-:W-:Y:S01]  /*5af0*/  ISETP.GE.AND P2, PT, R11, UR4, PT ;  /* 0x000000040b007c0c */ /* 0x000fe2000bf46270 */
[----:B------:R-:W-:Y:S01]  /*5b00*/  IMAD R10, R10, c[0x0][0x188], RZ ;  /* 0x000062000a0a7a24 */ /* 0x000fe200078e02ff */
[----:B------:R-:W-:Y:S02]  /*5b10*/  LOP3.LUT R11, R4, 0x38, RZ, 0xfc, !PT ;  /* 0x00000038040b7812 */ /* 0x000fe400078efcff */
[----:B0-----:R-:W-:Y:S01]  /*5b20*/  PRMT R45, RZ, 0x7610, R45 ;  /* 0x00007610ff2d7816 */ /* 0x001fe2000000002d */
[----:B------:R0:W2:Y:S01]  /*5b30*/  @!P4 LDG.E.U16 R95, [R52.64] ;  /* 0x00000006345fc981 */ /* 0x0000a2000c1e1500 */
[----:B------:R-:W-:Y:S01]  /*5b40*/  IMAD.WIDE R104, R10, 0x2, R42 ;  /* 0x000000020a687825 */ /* 0x000fe200078e022a */
[----:B------:R-:W-:-:S03]  /*5b50*/  LOP3.LUT R10, R4, 0x3c, RZ, 0xfc, !PT ;  /* 0x0000003c040a7812 */ /* 0x000fc600078efcff */
[----:B------:R-:W-:Y:S01]  /*5b60*/  IMAD R11, R11, c[0x0][0x188], RZ ;  /* 0x000062000b0b7a24 */ /* 0x000fe200078e02ff */
[----:B------:R-:W-:Y:S01]  /*5b70*/  PRMT R94, RZ, 0x7610, R94 ;  /* 0x00007610ff5e7816 */ /* 0x000fe2000000005e */
[----:B------:R1:W2:Y:S01]  /*5b80*/  @!P0 LDG.E.U16 R45, [R100.64] ;  /* 0x00000006642d8981 */ /* 0x0002a2000c1e1500 */
[----:B0-----:R-:W-:Y:S01]  /*5b90*/  PRMT R53, RZ, 0x7610, R53 ;  /* 0x00007610ff357816 */ /* 0x001fe20000000035 */
[----:B------:R-:W-:Y:S01]  /*5ba0*/  IMAD.WIDE R102, R11, 0x2, R42 ;  /* 0x000000020b667825 */ /* 0x000fe200078e022a */
[----:B------:R-:W-:Y:S02]  /*5bb0*/  ISETP.GE.AND P0, PT, R10, UR4, PT ;  /* 0x000000040a007c0c */ /* 0x000fe4000bf06270 */
[C---:B------:R-:W-:Y:S02]  /*5bc0*/  LOP3.LUT R10, R4.reuse, 0x42, RZ, 0xfc, !PT ;  /* 0x00000042040a7812 */ /* 0x040fe400078efcff */
[----:B------:R0:W2:Y:S01]  /*5bd0*/  @!P1 LDG.E.U16 R53, [R60.64] ;  /* 0x000000063c359981 */ /* 0x0000a2000c1e1500 */
[----:B------:R-:W-:-:S03]  /*5be0*/  LOP3.LUT R11, R4, 0x40, RZ, 0xfc, !PT ;  /* 0x00000040040b7812 */ /* 0x000fc600078efcff */
[----:B------:R1:W2:Y:S01]  /*5bf0*/  @!P3 LDG.E.U16 R94, [R102.64] ;  /* 0x00000006665eb981 */ /* 0x0002a2000c1e1500 */
[----:B------:R-:W-:Y:S02]  /*5c00*/  ISETP.GE.AND P3, PT, R10, UR4, PT ;  /* 0x000000040a007c0c */ /* 0x000fe4000bf66270 */
[----:B0-----:R-:W-:Y:S02]  /*5c10*/  PRMT R61, RZ, 0x7610, R61 ;  /* 0x00007610ff3d7816 */ /* 0x001fe4000000003d */
[----:B------:R-:W-:-:S04]  /*5c20*/  LOP3.LUT R10, R4, 0x3e, RZ, 0xfc, !PT ;  /* 0x0000003e040a7812 */ /* 0x000fc800078efcff */
[----:B------:R0:W2:Y:S01]  /*5c30*/  @!P2 LDG.E.U16 R61, [R104.64] ;  /* 0x00000006683da981 */ /* 0x0000a2000c1e1500 */
[----:B------:R-:W-:Y:S01]  /*5c40*/  ISETP.GE.AND P2, PT, R11, UR4, PT ;  /* 0x000000040b007c0c */ /* 0x000fe2000bf46270 */
[----:B------:R-:W-:Y:S01]  /*5c50*/  IMAD R10, R10, c[0x0][0x188], RZ ;  /* 0x000062000a0a7a24 */ /* 0x000fe200078e02ff */
[C---:B------:R-:W-:Y:S02]  /*5c60*/  LOP3.LUT R11, R4.reuse, 0x3c, RZ, 0xfc, !PT ;  /* 0x0000003c040b7812 */ /* 0x040fe400078efcff */
[----:B------:R-:W-:Y:S01]  /*5c70*/  LOP3.LUT R106, R4, 0x3e, RZ, 0xfc, !PT ;  /* 0x0000003e046a7812 */ /* 0x000fe200078efcff */
[----:B-1----:R-:W-:Y:S01]  /*5c80*/  IMAD.WIDE R102, R10, 0x2, R42 ;  /* 0x000000020a667825 */ /* 0x002fe200078e022a */
[----:B------:R-:W-:Y:S02]  /*5c90*/  LOP3.LUT R10, R4, 0x40, RZ, 0xfc, !PT ;  /* 0x00000040040a7812 */ /* 0x000fe400078efcff */
[----:B------:R-:W-:Y:S01]  /*5ca0*/  ISETP.GE.AND P1, PT, R106, UR4, PT ;  /* 0x000000046a007c0c */ /* 0x000fe2000bf26270 */
[----:B------:R-:W-:-:S02]  /*5cb0*/  IMAD R11, R11, c[0x0][0x188], RZ ;  /* 0x000062000b0b7a24 */ /* 0x000fc400078e02ff */
[----:B------:R-:W-:Y:S02]  /*5cc0*/  IMAD R10, R10, c[0x0][0x188], RZ ;  /* 0x000062000a0a7a24 */ /* 0x000fe400078e02ff */
[----:B------:R-:W-:Y:S01]  /*5cd0*/  IMAD.WIDE R100, R11, 0x2, R42 ;  /* 0x000000020b647825 */ /* 0x000fe200078e022a */
[----:B------:R-:W-:Y:S02]  /*5ce0*/  LOP3.LUT R11, R4, 0x42, RZ, 0xfc, !PT ;  /* 0x00000042040b7812 */ /* 0x000fe400078efcff */
[----:B------:R-:W-:Y:S01]  /*5cf0*/  PRMT R44, RZ, 0x7610, R44 ;  /* 0x00007610ff2c7816 */ /* 0x000fe2000000002c */
[----:B0-----:R-:W-:Y:S01]  /*5d00*/  IMAD.WIDE R104, R10, 0x2, R42 ;  /* 0x000000020a687825 */ /* 0x001fe200078e022a */
[----:B------:R-:W-:-:S03]  /*5d10*/  LOP3.LUT R10, R4, 0x44, RZ, 0xfc, !PT ;  /* 0x00000044040a7812 */ /* 0x000fc600078efcff */
[----:B------:R-:W-:Y:S01]  /*5d20*/  IMAD R11, R11, c[0x0][0x188], RZ ;  /* 0x000062000b0b7a24 */ /* 0x000fe200078e02ff */
[----:B------:R-:W-:Y:S01]  /*5d30*/  PRMT R60, RZ, 0x7610, R60 ;  /* 0x00007610ff3c7816 */ /* 0x000fe2000000003c */
[----:B------:R0:W2:Y:S01]  /*5d40*/  @!P1 LDG.E.U16 R44, [R102.64] ;  /* 0x00000006662c9981 */ /* 0x0000a2000c1e1500 */
[----:B------:R-:W-:Y:S01]  /*5d50*/  ISETP.GE.AND P1, PT, R10, UR4, PT ;  /* 0x000000040a007c0c */ /* 0x000fe2000bf26270 */
[----:B------:R-:W-:Y:S01]  /*5d60*/  IMAD.WIDE R106, R11, 0x2, R42 ;  /* 0x000000020b6a7825 */ /* 0x000fe200078e022a */
[----:B------:R-:W-:-:S04]  /*5d70*/  LOP3.LUT R10, R4, 0x48, RZ, 0xfc, !PT ;  /* 0x00000048040a7812 */ /* 0x000fc800078efcff */
[----:B------:R1:W2:Y:S01]  /*5d80*/  @!P3 LDG.E.U16 R60, [R106.64] ;  /* 0x000000066a3cb981 */ /* 0x0002a2000c1e1500 */
[----:B------:R-:W-:Y:S02]  /*5d90*/  ISETP.GE.AND P3, PT, R10, UR4, PT ;  /* 0x000000040a007c0c */ /* 0x000fe4000bf66270 */
[----:B------:R-:W-:Y:S02]  /*5da0*/  LOP3.LUT R10, R4, 0x44, RZ, 0xfc, !PT ;  /* 0x00000044040a7812 */ /* 0x000fe400078efcff */
[----:B------:R-:W-:-:S03]  /*5db0*/  PRMT R93, RZ, 0x7610, R93 ;  /* 0x00007610ff5d7816 */ /* 0x000fc6000000005d */
[----:B------:R-:W-:-:S03]  /*5dc0*/  IMAD R10, R10, c[0x0][0x188], RZ ;  /* 0x000062000a0a7a24 */ /* 0x000fc600078e02ff */
[----:B------:R0:W2:Y:S01]  /*5dd0*/  @!P2 LDG.E.U16 R93, [R104.64] ;  /* 0x00000006685da981 */ /* 0x0000a2000c1e1500 */
[----:B------:R-:W-:Y:S02]  /*5de0*/  LOP3.LUT R11, R4, 0x46, RZ, 0xfc, !PT ;  /* 0x00000046040b7812 */ /* 0x000fe400078efcff */
[----:B------:R-:W-:Y:S01]  /*5df0*/  PRMT R52, RZ, 0x7610, R52 ;  /* 0x00007610ff347816 */ /* 0x000fe20000000034 */
[----:B0-----:R-:W-:Y:S01]  /*5e00*/  IMAD.WIDE R104, R10, 0x2, R42 ;  /* 0x000000020a687825 */ /* 0x001fe200078e022a */
[----:B------:R-:W-:-:S04]  /*5e10*/  LOP3.LUT R10, R4, 0x46, RZ, 0xfc, !PT ;  /* 0x00000046040a7812 */ /* 0x000fc800078efcff */
[----:B------:R0:W2:Y:S01]  /*5e20*/  @!P0 LDG.E.U16 R52, [R100.64] ;  /* 0x0000000664348981 */ /* 0x0000a2000c1e1500 */
[----:B------:R-:W-:Y:S01]  /*5e30*/  ISETP.GE.AND P2, PT, R11, UR4, PT ;  /* 0x000000040b007c0c */ /* 0x000fe2000bf46270 */
[----:B------:R-:W-:Y:S01]  /*5e40*/  IMAD R10, R10, c[0x0][0x188], RZ ;  /* 0x000062000a0a7a24 */ /* 0x000fe200078e02ff */
[----:B------:R-:W-:-:S03]  /*5e50*/  LOP3.LUT R11, R4, 0x4c, RZ, 0xfc, !PT ;  /* 0x0000004c040b7812 */ /* 0x000fc600078efcff */
[----:B------:R-:W-:Y:S01]  /*5e60*/  IMAD.WIDE R102, R10, 0x2, R42 ;  /* 0x000000020a667825 */ /* 0x000fe200078e022a */
[----:B------:R-:W-:Y:S02]  /*5e70*/  LOP3.LUT R10, R4, 0x4a, RZ, 0xfc, !PT ;  /* 0x0000004a040a7812 */ /* 0x000fe400078efcff */
[----:B-1----:R-:W-:Y:S02]  /*5e80*/  PRMT R107, RZ, 0x7610, R107 ;  /* 0x00007610ff6b7816 */ /* 0x002fe4000000006b */
[----:B------:R-:W-:Y:S01]  /*5e90*/  ISETP.GE.AND P0, PT, R11, UR4, PT ;  /* 0x000000040b007c0c */ /* 0x000fe2000bf06270 */
[----:B------:R-:W-:Y:S01]  /*5ea0*/  IMAD R10, R10, c[0x0][0x188], RZ ;  /* 0x000062000a0a7a24 */ /* 0x000fe200078e02ff */
[C---:B------:R-:W-:Y:S02]  /*5eb0*/  LOP3.LUT R11, R4.reuse, 0x48, RZ, 0xfc, !PT ;  /* 0x00000048040b7812 */ /* 0x040fe400078efcff */
[----:B0-----:R-:W-:Y:S01]  /*5ec0*/  LOP3.LUT R101, R4, 0x4a, RZ, 0xfc, !PT ;  /* 0x0000004a04657812 */ /* 0x001fe200078efcff */
[----:B------:R0:W2:Y:S02]  /*5ed0*/  @!P1 LDG.E.U16 R107, [R104.64] ;  /* 0x00000006686b9981 */ /* 0x0000a4000c1e1500 */
[----:B------:R-:W-:Y:S01]  /*5ee0*/  IMAD R11, R11, c[0x0][0x188], RZ ;  /* 0x000062000b0b7a24 */ /* 0x000fe200078e02ff */
[----:B------:R-:W-:-:S02]  /*5ef0*/  ISETP.GE.AND P4, PT, R101, UR4, PT ;  /* 0x0000000465007c0c */ /* 0x000fc4000bf86270 */
[----:B------:R-:W-:Y:S01]  /*5f00*/  PRMT R109, RZ, 0x7610, R109 ;  /* 0x00007610ff6d7816 */ /* 0x000fe2000000006d */
[----:B------:R-:W-:-:S04]  /*5f10*/  IMAD.WIDE R100, R11, 0x2, R42 ;  /* 0x000000020b647825 */ /* 0x000fc800078e022a */
[----:B0-----:R-:W-:Y:S01]  /*5f20*/  IMAD.WIDE R104, R10, 0x2, R42 ;  /* 0x000000020a687825 */ /* 0x001fe200078e022a */
[----:B------:R-:W-:Y:S01]  /*5f30*/  LOP3.LUT R10, R4, 0x4c, RZ, 0xfc, !PT ;  /* 0x0000004c040a7812 */ /* 0x000fe200078efcff */
[----:B------:R0:W2:Y:S01]  /*5f40*/  @!P3 LDG.E.U16 R109, [R100.64] ;  /* 0x00000006646db981 */ /* 0x0000a2000c1e1500 */
[----:B------:R-:W-:-:S03]  /*5f50*/  PRMT R106, RZ, 0x7610, R106 ;  /* 0x00007610ff6a7816 */ /* 0x000fc6000000006a */
[----:B------:R-:W-:-:S03]  /*5f60*/  IMAD R10, R10, c[0x0][0x188], RZ ;  /* 0x000062000a0a7a24 */ /* 0x000fc600078e02ff */
[----:B------:R1:W2:Y:S01]  /*5f70*/  @!P2 LDG.E.U16 R106, [R102.64] ;  /* 0x00000006666aa981 */ /* 0x0002a2000c1e1500 */
[----:B0-----:R-:W-:Y:S01]  /*5f80*/  IMAD.WIDE R100, R10, 0x2, R42 ;  /* 0x000000020a647825 */ /* 0x001fe200078e022a */
[----:B------:R-:W-:Y:S02]  /*5f90*/  LOP3.LUT R10, R4, 0x4e, RZ, 0xfc, !PT ;  /* 0x0000004e040a7812 */ /* 0x000fe400078efcff */
[----:B------:R-:W-:Y:S02]  /*5fa0*/  PRMT R111, RZ, 0x7610, R111 ;  /* 0x00007610ff6f7816 */ /* 0x000fe4000000006f */
[----:B------:R-:W-:Y:S02]  /*5fb0*/  ISETP.GE.AND P1, PT, R10, UR4, PT ;  /* 0x000000040a007c0c */ /* 0x000fe4000bf26270 */
[C---:B-1----:R-:W-:Y:S02]  /*5fc0*/  LOP3.LUT R102, R4.reuse, 0x4e, RZ, 0xfc, !PT ;  /* 0x0000004e04667812 */ /* 0x042fe400078efcff */
[----:B------:R-:W-:Y:S01]  /*5fd0*/  LOP3.LUT R11, R4, 0x52, RZ, 0xfc, !PT ;  /* 0x00000052040b7812 */ /* 0x000fe200078efcff */
[----:B------:R0:W2:Y:S02]  /*5fe0*/  @!P0 LDG.E.U16 R111, [R100.64] ;  /* 0x00000006646f8981 */ /* 0x0000a4000c1e1500 */
[----:B------:R-:W-:Y:S01]  /*5ff0*/  IMAD R102, R102, c[0x0][0x188], RZ ;  /* 0x0000620066667a24 */ /* 0x000fe200078e02ff */
[----:B------:R-:W-:-:S02]  /*6000*/  PRMT R116, RZ, 0x7610, R116 ;  /* 0x00007610ff747816 */ /* 0x000fc40000000074 */
[----:B------:R-:W-:Y:S02]  /*6010*/  ISETP.GE.AND P3, PT, R11, UR4, PT ;  /* 0x000000040b007c0c */ /* 0x000fe4000bf66270 */
[----:B------:R-:W-:Y:S02]  /*6020*/  PRMT R110, RZ, 0x7610, R110 ;  /* 0x00007610ff6e7816 */ /* 0x000fe4000000006e */
[----:B------:R-:W-:Y:S01]  /*6030*/  LOP3.LUT R103, R4, 0x50, RZ, 0xfc, !PT ;  /* 0x0000005004677812 */ /* 0x000fe200078efcff */
[----:B0-----:R-:W-:Y:S01]  /*6040*/  IMAD.WIDE R100, R102, 0x2, R42 ;  /* 0x0000000266647825 */ /* 0x001fe200078e022a */
[----:B------:R-:W-:Y:S02]  /*6050*/  LOP3.LUT R10, R4, 0x54, RZ, 0xfc, !PT ;  /* 0x00000054040a7812 */ /* 0x000fe400078efcff */
[----:B------:R-:W-:Y:S01]  /*6060*/  ISETP.GE.AND P2, PT, R103, UR4, PT ;  /* 0x0000000467007c0c */ /* 0x000fe2000bf46270 */
[----:B------:R-:W-:Y:S01]  /*6070*/  IMAD R11, R11, c[0x0][0x188], RZ ;  /* 0x000062000b0b7a24 */ /* 0x000fe200078e02ff */
[----:B------:R0:W2:Y:S01]  /*6080*/  @!P1 LDG.E.U16 R116, [R100.64] ;  /* 0x0000000664749981 */ /* 0x0000a2000c1e1500 */
[----:B------:R-:W-:-:S02]  /*6090*/  ISETP.GE.AND P0, PT, R10, UR4, PT ;  /* 0x000000040a007c0c */ /* 0x000fc4000bf06270 */
[----:B------:R-:W-:Y:S01]  /*60a0*/  PRMT R117, RZ, 0x7610, R117 ;  /* 0x00007610ff757816 */ /* 0x000fe20000000075 */
[----:B------:R1:W2:Y:S01]  /*60b0*/  @!P4 LDG.E.U16 R110, [R104.64] ;  /* 0x00000006686ec981 */ /* 0x0002a2000c1e1500 */
[----:B------:R-:W-:Y:S01]  /*60c0*/  IMAD R103, R103, c[0x0][0x188], RZ ;  /* 0x0000620067677a24 */ /* 0x000fe200078e02ff */
[----:B0-----:R-:W-:Y:S01]  /*60d0*/  LOP3.LUT R101, R4, 0x54, RZ, 0xfc, !PT ;  /* 0x0000005404657812 */ /* 0x001fe200078efcff */
[----:B-1----:R-:W-:Y:S01]  /*60e0*/  IMAD.WIDE R104, R11, 0x2, R42 ;  /* 0x000000020b687825 */ /* 0x002fe200078e022a */
[----:B------:R-:W-:-:S03]  /*60f0*/  PRMT R118, RZ, 0x7610, R118 ;  /* 0x00007610ff767816 */ /* 0x000fc60000000076 */
[----:B------:R-:W-:Y:S01]  /*6100*/  IMAD R101, R101, c[0x0][0x188], RZ ;  /* 0x0000620065657a24 */ /* 0x000fe200078e02ff */
[----:B------:R0:W2:Y:S01]  /*6110*/  @!P3 LDG.E.U16 R117, [R104.64] ;  /* 0x000000066875b981 */ /* 0x0000a2000c1e1500 */
[----:B------:R-:W-:Y:S01]  /*6120*/  IMAD.WIDE R102, R103, 0x2, R42 ;  /* 0x0000000267667825 */ /* 0x000fe200078e022a */
[----:B------:R-:W-:-:S03]  /*6130*/  LOP3.LUT R10, R4, 0x56, RZ, 0xfc, !PT ;  /* 0x00000056040a7812 */ /* 0x000fc600078efcff */
[----:B------:R-:W-:Y:S01]  /*6140*/  IMAD.WIDE R100, R101, 0x2, R42 ;  /* 0x0000000265647825 */ /* 0x000fe200078e022a */
[----:B------:R1:W2:Y:S01]  /*6150*/  @!P2 LDG.E.U16 R118, [R102.64] ;  /* 0x000000066676a981 */ /* 0x0002a2000c1e1500 */
[----:B0-----:R-:W-:Y:S02]  /*6160*/  PRMT R104, RZ, 0x7610, R104 ;  /* 0x00007610ff687816 */ /* 0x001fe40000000068 */
[----:B------:R-:W-:Y:S02]  /*6170*/  ISETP.GE.AND P4, PT, R10, UR4, PT ;  /* 0x000000040a007c0c */ /* 0x000fe4000bf86270 */
[C---:B-1----:R-:W-:Y:S02]  /*6180*/  LOP3.LUT R103, R4.reuse, 0x56, RZ, 0xfc, !PT ;  /* 0x0000005604677812 */ /* 0x042fe400078efcff */
[----:B------:R0:W2:Y:S01]  /*6190*/  @!P0 LDG.E.U16 R104, [R100.64] ;  /* 0x0000000664688981 */ /* 0x0000a2000c1e1500 */
[C---:B------:R-:W-:Y:S02]  /*61a0*/  LOP3.LUT R11, R4.reuse, 0x58, RZ, 0xfc, !PT ;  /* 0x00000058040b7812 */ /* 0x040fe400078efcff */
[----:B------:R-:W-:Y:S01]  /*61b0*/  IMAD R103, R103, c[0x0][0x188], RZ ;  /* 0x0000620067677a24 */ /* 0x000fe200078e02ff */
[----:B0-----:R-:W-:-:S03]  /*61c0*/  LOP3.LUT R101, R4, 0x5c, RZ, 0xfc, !PT ;  /* 0x0000005c04657812 */ /* 0x001fc600078efcff */
[----:B------:R-:W-:Y:S01]  /*61d0*/  IMAD.WIDE R102, R103, 0x2, R42 ;  /* 0x0000000267667825 */ /* 0x000fe200078e022a */
[----:B------:R-:W-:Y:S02]  /*61e0*/  PRMT R105, RZ, 0x7610, R105 ;  /* 0x00007610ff697816 */ /* 0x000fe40000000069 */
[----:B------:R-:W-:Y:S02]  /*61f0*/  ISETP.GE.AND P0, PT, R101, UR4, PT ;  /* 0x0000000465007c0c */ /* 0x000fe4000bf06270 */
[C---:B------:R-:W-:Y:S02]  /*6200*/  LOP3.LUT R101, R4.reuse, 0x58, RZ, 0xfc, !PT ;  /* 0x0000005804657812 */ /* 0x040fe400078efcff */
[----:B------:R-:W-:Y:S01]  /*6210*/  ISETP.GE.AND P1, PT, R11, UR4, PT ;  /* 0x000000040b007c0c */ /* 0x000fe2000bf26270 */
[----:B------:R0:W2:Y:S01]  /*6220*/  @!P4 LDG.E.U16 R105, [R102.64] ;  /* 0x000000066669c981 */ /* 0x0000a2000c1e1500 */
[----:B------:R-:W-:Y:S01]  /*6230*/  LOP3.LUT R10, R4, 0x5a, RZ, 0xfc, !PT ;  /* 0x0000005a040a7812 */ /* 0x000fe200078efcff */
[----:B------:R-:W-:Y:S01]  /*6240*/  IMAD R101, R101, c[0x0][0x188], RZ ;  /* 0x0000620065657a24 */ /* 0x000fe200078e02ff */
[----:B------:R-:W-:-:S02]  /*6250*/  PRMT R164, RZ, 0x7610, R164 ;  /* 0x00007610ffa47816 */ /* 0x000fc400000000a4 */
[----:B------:R-:W-:Y:S01]  /*6260*/  ISETP.GE.AND P2, PT, R10, UR4, PT ;  /* 0x000000040a007c0c */ /* 0x000fe2000bf46270 */
[----:B------:R-:W-:Y:S01]  /*6270*/  IMAD.WIDE R100, R101, 0x2, R42 ;  /* 0x0000000265647825 */ /* 0x000fe200078e022a */
[----:B0-----:R-:W-:-:S05]  /*6280*/  LOP3.LUT R103, R4, 0x5a, RZ, 0xfc, !PT ;  /* 0x0000005a04677812 */ /* 0x001fca00078efcff */
[----:B------:R0:W2:Y:S01]  /*6290*/  @!P1 LDG.E.U16 R164, [R100.64] ;  /* 0x0000000664a49981 */ /* 0x0000a2000c1e1500 */
[----:B------:R-:W-:Y:S01]  /*62a0*/  IMAD R103, R103, c[0x0][0x188], RZ ;  /* 0x0000620067677a24 */ /* 0x000fe200078e02ff */
[----:B------:R-:W-:-:S03]  /*62b0*/  PRMT R119, RZ, 0x7610, R119 ;  /* 0x00007610ff777816 */ /* 0x000fc60000000077 */
[----:B------:R-:W-:Y:S01]  /*62c0*/  IMAD.WIDE R102, R103, 0x2, R42 ;  /* 0x0000000267667825 */ /* 0x000fe200078e022a */
[C---:B0-----:R-:W-:Y:S02]  /*62d0*/  LOP3.LUT R101, R4.reuse, 0x5c, RZ, 0xfc, !PT ;  /* 0x0000005c04657812 */ /* 0x041fe400078efcff */
[----:B------:R-:W-:Y:S02]  /*62e0*/  LOP3.LUT R100, R4, 0x5e, RZ, 0xfc, !PT ;  /* 0x0000005e04647812 */ /* 0x000fe400078efcff */
[----:B------:R0:W2:Y:S01]  /*62f0*/  @!P2 LDG.E.U16 R119, [R102.64] ;  /* 0x000000066677a981 */ /* 0x0000a2000c1e1500 */
[----:B------:R-:W-:Y:S01]  /*6300*/  IMAD R101, R101, c[0x0][0x188], RZ ;  /* 0x0000620065657a24 */ /* 0x000fe200078e02ff */
[----:B------:R-:W-:-:S03]  /*6310*/  ISETP.GE.AND P1, PT, R100, UR4, PT ;  /* 0x0000000464007c0c */ /* 0x000fc6000bf26270 */
[----:B------:R-:W-:Y:S01]  /*6320*/  IMAD.WIDE R100, R101, 0x2, R42 ;  /* 0x0000000265647825 */ /* 0x000fe200078e022a */
[----:B0-----:R-:W-:-:S06]  /*6330*/  PRMT R102, RZ, 0x7610, R102 ;  /* 0x00007610ff667816 */ /* 0x001fcc0000000066 */
[----:B------:R0:W2:Y:S01]  /*6340*/  @!P0 LDG.E.U16 R102, [R100.64] ;  /* 0x0000000664668981 */ /* 0x0000a2000c1e1500 */
[----:B------:R-:W-:Y:S02]  /*6350*/  PRMT R103, RZ, 0x7610, R103 ;  /* 0x00007610ff677816 */ /* 0x000fe40000000067 */
[C---:B0-----:R-:W-:Y:S02]  /*6360*/  LOP3.LUT R101, R4.reuse, 0x5e, RZ, 0xfc, !PT ;  /* 0x0000005e04657812 */ /* 0x041fe400078efcff */
[----:B------:R-:W-:-:S03]  /*6370*/  LOP3.LUT R100, R4, 0x60, RZ, 0xfc, !PT ;  /* 0x0000006004647812 */ /* 0x000fc600078efcff */
[----:B------:R-:W-:Y:S01]  /*6380*/  IMAD R101, R101, c[0x0][0x188], RZ ;  /* 0x0000620065657a24 */ /* 0x000fe200078e02ff */
[----:B------:R-:W-:-:S03]  /*6390*/  ISETP.GE.AND P0, PT, R100, UR4, PT ;  /* 0x0000000464007c0c */ /* 0x000fc6000bf06270 */
[----:B------:R-:W-:-:S05]  /*63a0*/  IMAD.WIDE R100, R101, 0x2, R42 ;  /* 0x0000000265647825 */ /* 0x000fca00078e022a */
        /* <DEDUP_REMOVED lines=77> */
[----:B------:R0:W3:Y:S01]  /*6880*/  @!P2 LDG.E.U16 R181, [R100.64] ;  /* 0x0000000664b5a981 */ /* 0x0000e2000c1e1500 */
        /* <DEDUP_REMOVED lines=29> */
[----:B0-----:R-:W-:-:S05]  /*6a60*/  LOP3.LUT R101, R4, 0x7e, RZ, 0xfc, !PT ;  /* 0x0000007e04657812 */ /* 0x001fca00078efcff */
[----:B------:R-:W-:-:S04]  /*6a70*/  IMAD R101, R101, c[0x0][0x188], RZ ;  /* 0x0000620065657a24 */ /* 0x000fc800078e02ff */
[----:B------:R-:W-:-:S05]  /*6a80*/  IMAD.WIDE R100, R101, 0x2, R42 ;  /* 0x0000000265647825 */ /* 0x000fca00078e022a */
[----:B------:R0:W3:Y:S04]  /*6a90*/  @!P0 LDG.E.U16 R169, [R100.64] ;  /* 0x0000000664a98981 */ /* 0x0000e8000c1e1500 */
[----:B------:R-:W-:Y:S06]  /*6aa0*/  BAR.SYNC.DEFER_BLOCKING 0x0 ;  /* 0x0000000000007b1d */ /* 0x000fec0000010000 */
[----:B0-----:R-:W0:Y:S01]  /*6ab0*/  S2R R101, SR_TID.X ;  /* 0x0000000000657919 */ /* 0x001e220000002100 */
[----:B------:R-:W-:-:S02]  /*6ac0*/  IADD3 R100, P1, R3, R13, RZ ;  /* 0x0000000d03647210 */ /* 0x000fc40007f3e0ff */
[----:B------:R-:W-:Y:S02]  /*6ad0*/  PRMT R170, RZ, 0x7610, R170 ;  /* 0x00007610ffaa7816 */ /* 0x000fe400000000aa */
[----:B0-----:R-:W-:-:S04]  /*6ae0*/  LOP3.LUT R101, R101, 0x7f, RZ, 0xc0, !PT ;  /* 0x0000007f65657812 */ /* 0x001fc800078ec0ff */
[----:B------:R-:W-:Y:S01]  /*6af0*/  ISETP.GE.AND P0, PT, R101, UR4, PT ;  /* 0x0000000465007c0c */ /* 0x000fe2000bf06270 */
[----:B------:R-:W-:Y:S01]  /*6b00*/  IMAD.X R101, R2, 0x1, R12, P1 ;  /* 0x0000000102657824 */ /* 0x000fe200008e060c */
[----:B------:R-:W-:-:S11]  /*6b10*/  PRMT R171, RZ, 0x7610, R171 ;  /* 0x00007610ffab7816 */ /* 0x000fd600000000ab */
[----:B------:R0:W3:Y:S02]  /*6b20*/  @!P0 LDG.E.U16 R170, [R100.64] ;  /* 0x0000000664aa8981 */ /* 0x0000e4000c1e1500 */
[----:B0-----:R-:W-:-:S05]  /*6b30*/  IADD3 R100, P1, R234, R13, RZ ;  /* 0x0000000dea647210 */ /* 0x001fca0007f3e0ff */
[----:B------:R-:W-:-:S05]  /*6b40*/  IMAD.X R101, R215, 0x1, R12, P1 ;  /* 0x00000001d7657824 */ /* 0x000fca00008e060c */
[----:B------:R0:W3:Y:S01]  /*6b50*/  @!P0 LDG.E.U16 R171, [R100.64] ;  /* 0x0000000664ab8981 */ /* 0x0000e2000c1e1500 */
[----:B------:R-:W-:Y:S02]  /*6b60*/  PRMT R172, RZ, 0x7610, R172 ;  /* 0x00007610ffac7816 */ /* 0x000fe400000000ac */
        /* <DEDUP_REMOVED lines=17> */
[----:B------:R-:W-:Y:S01]  /*6c80*/  IMAD.X R101, R139, 0x1, R12, P1 ;  /* 0x000000018b657824 */ /* 0x000fe200008e060c */
[----:B--2---:R0:W-:Y:S04]  /*6c90*/  STS.U16 [R6], R124 ;  /* 0x0000007c06007388 */ /* 0x0041e80000000400 */
[----:B------:R1:W2:Y:S01]  /*6ca0*/  @!P0 LDG.E.U16 R176, [R100.64] ;  /* 0x0000000664b08981 */ /* 0x0002a2000c1e1500 */
[----:B0-----:R-:W-:Y:S02]  /*6cb0*/  PRMT R124, RZ, 0x7610, R124 ;  /* 0x00007610ff7c7816 */ /* 0x001fe4000000007c */
[----:B-1----:R-:W-:-:S05]  /*6cc0*/  IADD3 R100, P1, R34, R13, RZ ;  /* 0x0000000d22647210 */ /* 0x002fca0007f3e0ff */
[----:B------:R-:W-:Y:S01]  /*6cd0*/  IMAD.X R101, R22, 0x1, R12, P1 ;  /* 0x0000000116657824 */ /* 0x000fe200008e060c */
[----:B------:R0:W-:Y:S04]  /*6ce0*/  STS.U16 [R6+0x400], R108 ;  /* 0x0004006c06007388 */ /* 0x0001e80000000400 */
[----:B------:R1:W2:Y:S01]  /*6cf0*/  @!P0 LDG.E.U16 R124, [R100.64] ;  /* 0x00000006647c8981 */ /* 0x0002a2000c1e1500 */
[----:B0-----:R-:W-:Y:S02]  /*6d00*/  PRMT R108, RZ, 0x7610, R108 ;  /* 0x00007610ff6c7816 */ /* 0x001fe4000000006c */
[----:B-1----:R-:W-:-:S05]  /*6d10*/  IADD3 R100, P1, R29, R13, RZ ;  /* 0x0000000d1d647210 */ /* 0x002fca0007f3e0ff */
[----:B------:R-:W-:-:S05]  /*6d20*/  IMAD.X R101, R17, 0x1, R12, P1 ;  /* 0x0000000111657824 */ /* 0x000fca00008e060c */
[----:B------:R0:W2:Y:S01]  /*6d30*/  @!P0 LDG.E.U16 R108, [R100.64] ;  /* 0x00000006646c8981 */ /* 0x0000a2000c1e1500 */
[----:B------:R-:W-:-:S03]  /*6d40*/  PRMT R177, RZ, 0x7610, R177 ;  /* 0x00007610ffb17816 */ /* 0x000fc600000000b1 */
[----:B------:R1:W-:Y:S01]  /*6d50*/  STS.U16 [R6+0xc00], R98 ;  /* 0x000c006206007388 */ /* 0x0003e20000000400 */
[----:B0-----:R-:W-:-:S05]  /*6d60*/  IADD3 R100, P1, R233, R13, RZ ;  /* 0x0000000de9647210 */ /* 0x001fca0007f3e0ff */
[--C-:B------:R-:W-:Y:S01]  /*6d70*/  IMAD.X R101, R214, 0x1, R12.reuse, P1 ;  /* 0x00000001d6657824 */ /* 0x100fe200008e060c */
[----:B-1----:R-:W-:Y:S01]  /*6d80*/  IADD3 R98, P1, R227, R13, RZ ;  /* 0x0000000de3627210 */ /* 0x002fe20007f3e0ff */
[----:B------:R0:W-:Y:S04]  /*6d90*/  STS.U16 [R6+0x800], R99 ;  /* 0x0008006306007388 */ /* 0x0001e80000000400 */
[----:B------:R1:W2:Y:S01]  /*6da0*/  @!P0 LDG.E.U16 R177, [R100.64] ;  /* 0x0000000664b18981 */ /* 0x0002a2000c1e1500 */
[----:B0-----:R-:W-:Y:S01]  /*6db0*/  IMAD.X R99, R206, 0x1, R12, P1 ;  /* 0x00000001ce637824 */ /* 0x001fe200008e060c */
[----:B-1----:R-:W-:-:S06]  /*6dc0*/  PRMT R100, RZ, 0x7610, R100 ;  /* 0x00007610ff647816 */ /* 0x002fcc0000000064 */
        /* <DEDUP_REMOVED lines=21> */
[----:B------:R-:W-:Y:S02]  /*6f20*/  PRMT R97, RZ, 0x7610, R97 ;  /* 0x00007610ff617816 */ /* 0x000fe40000000061 */
[----:B0-----:R-:W-:-:S05]  /*6f30*/  IADD3 R94, P1, R32, R13, RZ ;  /* 0x0000000d205e7210 */ /* 0x001fca0007f3e0ff */
[----:B------:R-:W-:Y:S01]  /*6f40*/  IMAD.X R95, R30, 0x1, R12, P1 ;  /* 0x000000011e5f7824 */ /* 0x000fe200008e060c */
[----:B------:R0:W-:Y:S04]  /*6f50*/  STS.U16 [R6+0x2400], R109 ;  /* 0x0024006d06007388 */ /* 0x0001e80000000400 */
        /* <DEDUP_REMOVED lines=29> */
[----:B---3--:R0:W-:Y:S04]  /*7130*/  STS.U16 [R6+0x3c00], R181 ;  /* 0x003c00b506007388 */ /* 0x0081e80000000400 */
[----:B------:R1:W3:Y:S04]  /*7140*/  @!P0 LDG.E.U16 R180, [R94.64] ;  /* 0x000000065eb48981 */ /* 0x0002e8000c1e1500 */
[----:B------:R-:W-:Y:S01]  /*7150*/  STS.U16 [R6+0x2000], R93 ;  /* 0x0020005d06007388 */ /* 0x000fe20000000400 */
[----:B0-----:R-:W-:-:S02]  /*7160*/  PRMT R181, RZ, 0x7610, R181 ;  /* 0x00007610ffb57816 */ /* 0x001fc400000000b5 */
[----:B-1----:R-:W-:Y:S01]  /*7170*/  IADD3 R94, P1, R136, R13, RZ ;  /* 0x0000000d885e7210 */ /* 0x002fe20007f3e0ff */
[----:B------:R0:W-:Y:S04]  /*7180*/  STS.U16 [R249+0x100], R92 ;  /* 0x0001005cf9007388 */ /* 0x0001e80000000400 */
[----:B------:R-:W-:-:S05]  /*7190*/  IMAD.X R95, R135, 0x1, R12, P1 ;  /* 0x00000001875f7824 */ /* 0x000fca00008e060c */
[----:B------:R1:W2:Y:S01]  /*71a0*/  @!P0 LDG.E.U16 R181, [R94.64] ;  /* 0x000000065eb58981 */ /* 0x0002a2000c1e1500 */
[----:B0-----:R-:W-:-:S05]  /*71b0*/  IADD3 R92, P1, R31, R13, RZ ;  /* 0x0000000d1f5c7210 */ /* 0x001fca0007f3e0ff */
[----:B------:R-:W-:Y:S01]  /*71c0*/  IMAD.X R93, R19, 0x1, R12, P1 ;  /* 0x00000001135d7824 */ /* 0x000fe200008e060c */
        /* <DEDUP_REMOVED lines=76> */
[----:B------:R1:W2:Y:S04]  /*7690*/  @!P0 LDG.E.U16 R163, [R60.64] ;  /* 0x000000063ca38981 */ /* 0x0002a8000c1e1500 */
[----:B------:R3:W-:Y:S01]  /*76a0*/  STS.U16 [R248+0x600], R58 ;  /* 0x0006003af8007388 */ /* 0x0007e20000000400 */
[----:B0-----:R-:W-:-:S02]  /*76b0*/  PRMT R167, RZ, 0x7610, R167 ;  /* 0x00007610ffa77816 */ /* 0x001fc400000000a7 */
[----:B-1----:R-:W-:-:S05]  /*76c0*/  IADD3 R60, P1, R39, R13, RZ ;  /* 0x0000000d273c7210 */ /* 0x002fca0007f3e0ff */
[--C-:B------:R-:W-:Y:S01]  /*76d0*/  IMAD.X R61, R24, 0x1, R12.reuse, P1 ;  /* 0x00000001183d7824 */ /* 0x100fe200008e060c */
[----:B---3--:R-:W-:Y:S01]  /*76e0*/  IADD3 R58, P1, R26, R13, RZ ;  /* 0x0000000d1a3a7210 */ /* 0x008fe20007f3e0ff */
[----:B----4-:R0:W-:Y:S04]  /*76f0*/  STS.U16 [R248+0x200], R59 ;  /* 0x0002003bf8007388 */ /* 0x0101e80000000400 */
[----:B------:R1:W3:Y:S01]  /*7700*/  @!P0 LDG.E.U16 R167, [R60.64] ;  /* 0x000000063ca78981 */ /* 0x0002e2000c1e1500 */
[----:B0-----:R-:W-:Y:S01]  /*7710*/  IMAD.X R59, R14, 0x1, R12, P1 ;  /* 0x000000010e3b7824 */ /* 0x001fe200008e060c */
[----:B-1----:R-:W-:-:S06]  /*7720*/  PRMT R60, RZ, 0x7610, R60 ;  /* 0x00007610ff3c7816 */ /* 0x002fcc000000003c */
[----:B------:R0:W4:Y:S01]  /*7730*/  @!P0 LDG.E.U16 R60, [R58.64] ;  /* 0x000000063a3c8981 */ /* 0x000122000c1e1500 */
        /* <DEDUP_REMOVED lines=59> */
[----:B------:R1:W3:Y:S01]  /*7af0*/  @!P0 LDG.E.U16 R126, [R52.64] ;  /* 0x00000006347e8981 */ /* 0x0002e2000c1e1500 */
        /* <DEDUP_REMOVED lines=9> */
[----:B------:R1:W3:Y:S04]  /*7b90*/  @!P0 LDG.E.U16 R165, [R52.64] ;  /* 0x0000000634a58981 */ /* 0x0002e8000c1e1500 */
[----:B------:R5:W-:Y:S01]  /*7ba0*/  STS.U16 [R247+0x700], R50 ;  /* 0x00070032f7007388 */ /* 0x000be20000000400 */
[----:B0-----:R-:W-:-:S02]  /*7bb0*/  PRMT R168, RZ, 0x7610, R168 ;  /* 0x00007610ffa87816 */ /* 0x001fc400000000a8 */
[----:B-1----:R-:W-:-:S05]  /*7bc0*/  IADD3 R52, P1, R40, R13, RZ ;  /* 0x0000000d28347210 */ /* 0x002fca0007f3e0ff */
[--C-:B------:R-:W-:Y:S01]  /*7bd0*/  IMAD.X R53, R9, 0x1, R12.reuse, P1 ;  /* 0x0000000109357824 */ /* 0x100fe200008e060c */
[----:B-----5:R-:W-:Y:S01]  /*7be0*/  IADD3 R50, P1, R235, R13, RZ ;  /* 0x0000000deb327210 */ /* 0x020fe20007f3e0ff */
[----:B------:R0:W-:Y:S04]  /*7bf0*/  STS.U16 [R247+0x300], R51 ;  /* 0x00030033f7007388 */ /* 0x0001e80000000400 */
[----:B------:R1:W5:Y:S01]  /*7c00*/  @!P0 LDG.E.U16 R168, [R52.64] ;  /* 0x0000000634a88981 */ /* 0x000362000c1e1500 */
[----:B0-----:R-:W-:Y:S01]  /*7c10*/  IMAD.X R51, R0, 0x1, R12, P1 ;  /* 0x0000000100337824 */ /* 0x001fe200008e060c */
[----:B-1----:R-:W-:-:S06]  /*7c20*/  PRMT R52, RZ, 0x7610, R52 ;  /* 0x00007610ff347816 */ /* 0x002fcc0000000034 */
[----:B------:R0:W3:Y:S01]  /*7c30*/  @!P0 LDG.E.U16 R52, [R50.64] ;  /* 0x0000000632348981 */ /* 0x0000e2000c1e1500 */
[----:B------:R-:W-:-:S03]  /*7c40*/  PRMT R53, RZ, 0x7610, R53 ;  /* 0x00007610ff357816 */ /* 0x000fc60000000035 */
[----:B------:R1:W-:Y:S01]  /*7c50*/  STS.U16 [R247+0xf00], R48 ;  /* 0x000f0030f7007388 */ /* 0x0003e20000000400 */
[----:B0-----:R-:W-:-:S05]  /*7c60*/  IADD3 R50, P1, R212, R13, RZ ;  /* 0x0000000dd4327210 */ /* 0x001fca0007f3e0ff */
[--C-:B------:R-:W-:Y:S01]  /*7c70*/  IMAD.X R51, R207, 0x1, R12.reuse, P1 ;  /* 0x00000001cf337824 */ /* 0x100fe200008e060c */
[----:B-1----:R-:W-:Y:S01]  /*7c80*/  IADD3 R48, P1, R199, R13, RZ ;  /* 0x0000000dc7307210 */ /* 0x002fe20007f3e0ff */
[----:B------:R0:W-:Y:S04]  /*7c90*/  STS.U16 [R247+0xb00], R49 ;  /* 0x000b0031f7007388 */ /* 0x0001e80000000400 */
[----:B------:R1:W3:Y:S01]  /*7ca0*/  @!P0 LDG.E.U16 R53, [R50.64] ;  /* 0x0000000632358981 */ /* 0x0002e2000c1e1500 */
        /* <DEDUP_REMOVED lines=9> */
[----:B------:R1:W5:Y:S01]  /*7d40*/  @!P0 LDG.E.U16 R51, [R48.64] ;  /* 0x0000000630338981 */ /* 0x000362000c1e1500 */
[----:B0-----:R-:W-:Y:S01]  /*7d50*/  IMAD.X R47, R156, 0x1, R12, P1 ;  /* 0x000000019c2f7824 */ /* 0x001fe200008e060c */
[----:B-1----:R-:W-:-:S06]  /*7d60*/  PRMT R48, RZ, 0x7610, R48 ;  /* 0x00007610ff307816 */ /* 0x002fcc0000000030 */
[----:B------:R0:W5:Y:S01]  /*7d70*/  @!P0 LDG.E.U16 R48, [R46.64] ;  /* 0x000000062e308981 */ /* 0x000162000c1e1500 */
        /* <DEDUP_REMOVED lines=10> */
[----:B------:R-:W-:Y:S02]  /*7e20*/  PRMT R47, RZ, 0x7610, R47 ;  /* 0x00007610ff2f7816 */ /* 0x000fe4000000002f */
[----:B0-----:R-:W-:-:S05]  /*7e30*/  IADD3 R44, P1, R20, R13, RZ ;  /* 0x0000000d142c7210 */ /* 0x001fca0007f3e0ff */
[----:B------:R-:W-:-:S05]  /*7e40*/  IMAD.X R45, R21, 0x1, R12, P1 ;  /* 0x00000001152d7824 */ /* 0x000fca00008e060c */
[----:B------:R0:W5:Y:S04]  /*7e50*/  @!P0 LDG.E.U16 R47, [R44.64] ;  /* 0x000000062c2f8981 */ /* 0x000168000c1e1500 */
[----:B------:R-:W1:Y:S04]  /*7e60*/  S2R R11, SR_TID.X ;  /* 0x00000000000b7919 */ /* 0x000e680000002100 */
[----:B------:R0:W-:Y:S04]  /*7e70*/  STS.U16 [R247+0x2300], R106 ;  /* 0x0023006af7007388 */ /* 0x0001e80000000400 */
[----:B------:R-:W-:Y:S01]  /*7e80*/  STS.U16 [R247+0x2700], R116 ;  /* 0x00270074f7007388 */ /* 0x000fe20000000400 */
[----:B-1----:R-:W-:-:S05]  /*7e90*/  LOP3.LUT R11, R11, 0x7f, RZ, 0xc0, !PT ;  /* 0x0000007f0b0b7812 */ /* 0x002fca00078ec0ff */
[----:B------:R-:W-:Y:S01]  /*7ea0*/  IMAD.SHL.U32 R11, R11, 0x2, RZ ;  /* 0x000000020b0b7824 */ /* 0x000fe200078e00ff */
[----:B------:R-:W-:Y:S04]  /*7eb0*/  STS.U16 [R247+0x2b00], R105 ;  /* 0x002b0069f7007388 */ /* 0x000fe80000000400 */
[C---:B0-----:R-:W-:Y:S01]  /*7ec0*/  LOP3.LUT R106, R11.reuse, 0x10, RZ, 0x3c, !PT ;  /* 0x000000100b6a7812 */ /* 0x041fe200078e3cff */
[----:B------:R-:W-:Y:S04]  /*7ed0*/  STS.U16 [R247+0x2f00], R103 ;  /* 0x002f0067f7007388 */ /* 0x000fe80000000400 */
        /* <DEDUP_REMOVED lines=9> */
[----:B--2---:R-:W-:Y:S04]  /*7f70*/  STS.U16 [R11+0x6800], R176 ;  /* 0x006800b00b007388 */ /* 0x004fe80000000400 */
[----:B------:R-:W-:Y:S04]  /*7f80*/  STS.U16 [R11+0x7000], R124 ;  /* 0x0070007c0b007388 */ /* 0x000fe80000000400 */
[----:B------:R-:W-:Y:S01]  /*7f90*/  STS.U16 [R11+0x7800], R108 ;  /* 0x0078006c0b007388 */ /* 0x000fe20000000400 */
[----:B------:R-:W-:-:S03]  /*7fa0*/  LOP3.LUT R45, R11, 0x20, RZ, 0x3c, !PT ;  /* 0x000000200b2d7812 */ /* 0x000fc600078e3cff */
[----:B------:R-:W-:Y:S04]  /*7fb0*/  STS.U16 [R106+0x4100], R177 ;  /* 0x004100b16a007388 */ /* 0x000fe80000000400 */
[----:B------:R-:W-:Y:S04]  /*7fc0*/  STS.U16 [R106+0x4900], R100 ;  /* 0x004900646a007388 */ /* 0x000fe80000000400 */
[----:B------:R-:W-:Y:S04]  /*7fd0*/  STS.U16 [R106+0x5100], R101 ;  /* 0x005100656a007388 */ /* 0x000fe80000000400 */
[----:B------:R-:W-:Y:S04]  /*7fe0*/  STS.U16 [R106+0x5900], R98 ;  /* 0x005900626a007388 */ /* 0x000fe80000000400 */
[----:B------:R-:W-:Y:S04]  /*7ff0*/  STS.U16 [R106+0x6100], R99 ;  /* 0x006100636a007388 */ /* 0x000fe80000000400 */
[----:B------:R-:W-:Y:S04]  /*8000*/  STS.U16 [R106+0x6900], R96 ;  /* 0x006900606a007388 */ /* 0x000fe80000000400 */
[----:B------:R-:W-:Y:S04]  /*8010*/  STS.U16 [R106+0x7100], R97 ;  /* 0x007100616a007388 */ /* 0x000fe80000000400 */
[----:B------:R0:W-:Y:S04]  /*8020*/  STS.U16 [R106+0x7900], R109 ;  /* 0x0079006d6a007388 */ /* 0x0001e80000000400 */
[----:B------:R-:W-:Y:S04]  /*8030*/  STS.U16 [R45+0x4200], R118 ;  /* 0x004200762d007388 */ /* 0x000fe80000000400 */
[----:B------:R-:W-:Y:S01]  /*8040*/  STS.U16 [R45+0x4a00], R164 ;  /* 0x004a00a42d007388 */ /* 0x000fe20000000400 */
[----:B0-----:R-:W-:-:S03]  /*8050*/  LOP3.LUT R106, R11, 0x30, RZ, 0x3c, !PT ;  /* 0x000000300b6a7812 */ /* 0x001fc600078e3cff */
        /* <DEDUP_REMOVED lines=22> */
[----:B---3--:R-:W-:Y:S04]  /*81c0*/  STS.U16 [R45+0x7400], R167 ;  /* 0x007400a72d007388 */ /* 0x008fe80000000400 */
[----:B----4-:R-:W-:Y:S01]  /*81d0*/  STS.U16 [R45+0x7c00], R60 ;  /* 0x007c003c2d007388 */ /* 0x010fe20000000400 */
        /* <DEDUP_REMOVED lines=15> */
[----:B-----5:R-:W-:Y:S04]  /*82d0*/  STS.U16 [R44+0x7600], R168 ;  /* 0x007600a82c007388 */ /* 0x020fe80000000400 */
        /* <DEDUP_REMOVED lines=9> */
[----:B------:R-:W-:Y:S06]  /*8370*/  BAR.SYNC.DEFER_BLOCKING 0x0 ;  /* 0x0000000000007b1d */ /* 0x000fec0000010000 */
[----:B------:R-:W-:Y:S04]  /*8380*/  LDSM.16.MT88.4 R44, [R8] ;  /* 0x00000000082c783b */ /* 0x000fe80000004200 */
[----:B------:R-:W0:Y:S04]  /*8390*/  LDSM.16.M88.4 R96, [R7+0x4000] ;  /* 0x004000000760783b */ /* 0x000e280000000200 */
[----:B------:R-:W1:Y:S04]  /*83a0*/  LDSM.16.M88.4 R104, [R7+0x5000] ;  /* 0x005000000768783b */ /* 0x000e680000000200 */
[----:B------:R-:W2:Y:S04]  /*83b0*/  LDSM.16.M88.4 R116, [R7+0x6000] ;  /* 0x006000000774783b */ /* 0x000ea80000000200 */
[----:B------:R-:W3:Y:S04]  /*83c0*/  LDSM.16.M88.4 R108, [R7+0x7000] ;  /* 0x00700000076c783b */ /* 0x000ee80000000200 */
[----:B------:R-:W4:Y:S04]  /*83d0*/  LDSM.16.MT88.4 R124, [R251] ;  /* 0x00000000fb7c783b */ /* 0x000f280000004200 */
[----:B------:R-:W5:Y:S04]  /*83e0*/  LDSM.16.MT88.4 R100, [R8+0x800] ;  /* 0x000800000864783b */ /* 0x000f680000004200 */
[----:B------:R-:W3:Y:S04]  /*83f0*/  LDSM.16.MT88.4 R76, [R251+0x800] ;  /* 0x00080000fb4c783b */ /* 0x000ee80000004200 */
[----:B------:R-:W-:Y:S04]  /*8400*/  LDSM.16.MT88.4 R92, [R8+0x1000] ;  /* 0x00100000085c783b */ /* 0x000fe80000004200 */
[----:B------:R-:W4:Y:S04]  /*8410*/  LDSM.16.M88.4 R60, [R250+0x4000] ;  /* 0x00400000fa3c783b */ /* 0x000f280000000200 */
[----:B------:R-:W5:Y:S01]  /*8420*/  LDSM.16.M88.4 R56, [R250+0x5000] ;  /* 0x00500000fa38783b */ /* 0x000f620000000200 */
[C---:B0-----:R-:W-:Y:S03]  /*8430*/  HMMA.16816.F32.BF16 R80, R44.reuse, R96, R80 ;  /* 0x000000602c50723c */ /* 0x041fe60000041850 */
[----:B------:R-:W0:Y:S04]  /*8440*/  LDSM.16.M88.4 R52, [R250+0x6000] ;  /* 0x00600000fa34783b */ /* 0x000e280000000200 */
[----:B------:R-:W-:Y:S01]  /*8450*/  LDSM.16.MT88.4 R48, [R251+0x1000] ;  /* 0x00100000fb30783b */ /* 0x000fe20000004200 */
[C---:B-1----:R-:W-:Y:S08]  /*8460*/  HMMA.16816.F32.BF16 R84, R44.reuse, R104, R84 ;  /* 0x000000682c54723c */ /* 0x042ff00000041854 */
[C---:B--2---:R-:W-:Y:S08]  /*8470*/  HMMA.16816.F32.BF16 R88, R44.reuse, R116, R88 ;  /* 0x000000742c58723c */ /* 0x044ff00000041858 */
[----:B---3--:R-:W-:Y:S01]  /*8480*/  HMMA.16816.F32.BF16 R120, R44, R108, R120 ;  /* 0x0000006c2c78723c */ /* 0x008fe20000041878 */
[----:B------:R-:W1:Y:S07]  /*8490*/  LDSM.16.M88.4 R44, [R250+0x7000] ;  /* 0x00700000fa2c783b */ /* 0x000e6e0000000200 */
[C---:B----4-:R-:W-:Y:S08]  /*84a0*/  HMMA.16816.F32.BF16 R68, R124.reuse, R96, R68 ;  /* 0x000000607c44723c */ /* 0x050ff00000041844 */
[C---:B------:R-:W-:Y:S08]  /*84b0*/  HMMA.16816.F32.BF16 R64, R124.reuse, R104, R64 ;  /* 0x000000687c40723c */ /* 0x040ff00000041840 */
[C---:B------:R-:W-:Y:S08]  /*84c0*/  HMMA.16816.F32.BF16 R72, R124.reuse, R116, R72 ;  /* 0x000000747c48723c */ /* 0x040ff00000041848 */
[----:B------:R-:W-:Y:S01]  /*84d0*/  HMMA.16816.F32.BF16 R112, R124, R108, R112 ;  /* 0x0000006c7c70723c */ /* 0x000fe20000041870 */
[----:B------:R-:W-:Y:S07]  /*84e0*/  LDSM.16.MT88.4 R124, [R8+0x2000] ;  /* 0x00200000087c783b */ /* 0x000fee0000004200 */
[C---:B-----5:R-:W-:Y:S08]  /*84f0*/  HMMA.16816.F32.BF16 R80, R100.reuse, R98, R80 ;  /* 0x000000626450723c */ /* 0x060ff00000041850 */
[C---:B------:R-:W-:Y:S08]  /*8500*/  HMMA.16816.F32.BF16 R84, R100.reuse, R106, R84 ;  /* 0x0000006a6454723c */ /* 0x040ff00000041854 */
[C---:B------:R-:W-:Y:S08]  /*8510*/  HMMA.16816.F32.BF16 R88, R100.reuse, R118, R88 ;  /* 0x000000766458723c */ /* 0x040ff00000041858 */
[----:B------:R-:W-:Y:S01]  /*8520*/  HMMA.16816.F32.BF16 R100, R100, R110, R120 ;  /* 0x0000006e6464723c */ /* 0x000fe20000041878 */
[----:B------:R-:W-:Y:S07]  /*8530*/  LDSM.16.M88.4 R120, [R7+0x4080] ;  /* 0x004080000778783b */ /* 0x000fee0000000200 */
[C---:B------:R-:W-:Y:S01]  /*8540*/  HMMA.16816.F32.BF16 R96, R76.reuse, R98, R68 ;  /* 0x000000624c60723c */ /* 0x040fe20000041844 */
[----:B------:R-:W-:Y:S07]  /*8550*/  LDSM.16.MT88.4 R68, [R251+0x1800] ;  /* 0x00180000fb44783b */ /* 0x000fee0000004200 */
[C---:B------:R-:W-:Y:S01]  /*8560*/  HMMA.16816.F32.BF16 R104, R76.reuse, R106, R64 ;  /* 0x0000006a4c68723c */ /* 0x040fe20000041840 */
[----:B------:R-:W2:Y:S07]  /*8570*/  LDSM.16.MT88.4 R64, [R8+0x1800] ;  /* 0x001800000840783b */ /* 0x000eae0000004200 */
[C---:B------:R-:W-:Y:S01]  /*8580*/  HMMA.16816.F32.BF16 R72, R76.reuse, R118, R72 ;  /* 0x000000764c48723c */ /* 0x040fe20000041848 */
[----:B------:R-:W-:Y:S07]  /*8590*/  LDSM.16.M88.4 R116, [R7+0x7080] ;  /* 0x007080000774783b */ /* 0x000fee0000000200 */
[----:B------:R-:W-:Y:S01]  /*85a0*/  HMMA.16816.F32.BF16 R76, R76, R110, R112 ;  /* 0x0000006e4c4c723c */ /* 0x000fe20000041870 */
[----:B------:R-:W-:Y:S01]  /*85b0*/  LDSM.16.M88.4 R108, [R7+0x6080] ;  /* 0x00608000076c783b */ /* 0x000fe20000000200 */
[----:B------:R-:W-:-:S03]  /*85c0*/  IMAD.MOV.U32 R10, RZ, RZ, c[0x0][0x18c] ;  /* 0x00006300ff0a7624 */ /* 0x000fc600078e00ff */
[----:B------:R-:W-:Y:S03]  /*85d0*/  LDSM.16.MT88.4 R112, [R251+0x2000] ;  /* 0x00200000fb70783b */ /* 0x000fe60000004200 */
[C---:B------:R-:W-:Y:S08]  /*85e0*/  HMMA.16816.F32.BF16 R80, R92.reuse, R60, R80 ;  /* 0x0000003c5c50723c */ /* 0x040ff00000041850 */
[C---:B------:R-:W-:Y:S08]  /*85f0*/  HMMA.16816.F32.BF16 R84, R92.reuse, R56, R84 ;  /* 0x000000385c54723c */ /* 0x040ff00000041854 */
[C---:B0-----:R-:W-:Y:S08]  /*8600*/  HMMA.16816.F32.BF16 R88, R92.reuse, R52, R88 ;  /* 0x000000345c58723c */ /* 0x041ff00000041858 */
[-C--:B-1----:R-:W-:Y:S01]  /*8610*/  HMMA.16816.F32.BF16 R92, R92, R44.reuse, R100 ;  /* 0x0000002c5c5c723c */ /* 0x082fe20000041864 */
[----:B------:R-:W0:Y:S07]  /*8620*/  LDSM.16.M88.4 R100, [R7+0x5080] ;  /* 0x005080000764783b */ /* 0x000e2e0000000200 */
[----:B------:R-:W-:Y:S08]  /*8630*/  HMMA.16816.F32.BF16 R76, R48, R44, R76 ;  /* 0x0000002c304c723c */ /* 0x000ff0000004184c */
[C---:B--2---:R-:W-:Y:S08]  /*8640*/  HMMA.16816.F32.BF16 R80, R64.reuse, R62, R80 ;  /* 0x0000003e4050723c */ /* 0x044ff00000041850 */
[C---:B------:R-:W-:Y:S08]  /*8650*/  HMMA.16816.F32.BF16 R84, R64.reuse, R58, R84 ;  /* 0x0000003a4054723c */ /* 0x040ff00000041854 */
[C---:B------:R-:W-:Y:S08]  /*8660*/  HMMA.16816.F32.BF16 R88, R64.reuse, R54, R88 ;  /* 0x000000364058723c */ /* 0x040ff00000041858 */
[-C--:B------:R-:W-:Y:S01]  /*8670*/  HMMA.16816.F32.BF16 R92, R64, R46.reuse, R92 ;  /* 0x0000002e405c723c */ /* 0x080fe2000004185c */
[----:B------:R-:W-:Y:S01]  /*8680*/  IMAD.SHL.U32 R10, R10, 0x80, RZ ;  /* 0x000000800a0a7824 */ /* 0x000fe200078e00ff */
[----:B------:R-:W-:Y:S06]  /*8690*/  LDSM.16.M88.4 R64, [R250+0x5080] ;  /* 0x00508000fa40783b */ /* 0x000fec0000000200 */
[----:B------:R-:W-:Y:S01]  /*86a0*/  HMMA.16816.F32.BF16 R76, R68, R46, R76 ;  /* 0x0000002e444c723c */ /* 0x000fe2000004184c */
[----:B------:R-:W1:Y:S07]  /*86b0*/  LDSM.16.MT88.4 R44, [R8+0x2800] ;  /* 0x00280000082c783b */ /* 0x000e6e0000004200 */
[C---:B------:R-:W-:Y:S08]  /*86c0*/  HMMA.16816.F32.BF16 R96, R48.reuse, R60, R96 ;  /* 0x0000003c3060723c */ /* 0x040ff00000041860 */
[C---:B------:R-:W-:Y:S08]  /*86d0*/  HMMA.16816.F32.BF16 R104, R48.reuse, R56, R104 ;  /* 0x000000383068723c */ /* 0x040ff00000041868 */
[----:B------:R-:W-:Y:S07]  /*86e0*/  HMMA.16816.F32.BF16 R72, R48, R52, R72 ;  /* 0x000000343048723c */ /* 0x000fee0000041848 */
[----:B------:R-:W-:Y:S01]  /*86f0*/  IMAD.MOV.U32 R48, RZ, RZ, R3 ;  /* 0x000000ffff307224 */ /* 0x000fe200078e0003 */
[----:B------:R-:W-:Y:S01]  /*8700*/  HMMA.16816.F32.BF16 R80, R124, R120, R80 ;  /* 0x000000787c50723c */ /* 0x000fe20000041850 */
[----:B------:R-:W-:-:S02]  /*8710*/  IMAD.MOV.U32 R49, RZ, RZ, R2 ;  /* 0x000000ffff317224 */ /* 0x000fc400078e0002 */
[----:B------:R-:W-:Y:S02]  /*8720*/  IMAD.MOV.U32 R50, RZ, RZ, R235 ;  /* 0x000000ffff327224 */ /* 0x000fe400078e00eb */
[----:B------:R-:W-:-:S03]  /*8730*/  IMAD.MOV.U32 R51, RZ, RZ, R0 ;  /* 0x000000ffff337224 */ /* 0x000fc600078e0000 */
[----:B0-----:R-:W-:Y:S01]  /*8740*/  HMMA.16816.F32.BF16 R84, R124, R100, R84 ;  /* 0x000000647c54723c */ /* 0x001fe20000041854 */
[----:B------:R-:W-:-:S07]  /*8750*/  IMAD.WIDE R48, R10, 0x2, R48 ;  /* 0x000000020a307825 */ /* 0x000fce00078e0230 */
[----:B------:R-:W-:Y:S01]  /*8760*/  HMMA.16816.F32.BF16 R88, R124, R108, R88 ;  /* 0x0000006c7c58723c */ /* 0x000fe20000041858 */
[----:B------:R-:W-:-:S07]  /*8770*/  IMAD.WIDE R50, R10, 0x2, R50 ;  /* 0x000000020a327825 */ /* 0x000fce00078e0232 */
[----:B------:R-:W-:Y:S01]  /*8780*/  HMMA.16816.F32.BF16 R92, R124, R116, R92 ;  /* 0x000000747c5c723c */ /* 0x000fe2000004185c */
[----:B------:R-:W-:Y:S02]  /*8790*/  IMAD.MOV.U32 R3, RZ, RZ, R48 ;  /* 0x000000ffff037224 */ /* 0x000fe400078e0030 */
[----:B------:R-:W-:Y:S02]  /*87a0*/  IMAD.MOV.U32 R2, RZ, RZ, R49 ;  /* 0x000000ffff027224 */ /* 0x000fe400078e0031 */
[----:B------:R-:W-:Y:S02]  /*87b0*/  IMAD.MOV.U32 R235, RZ, RZ, R50 ;  /* 0x000000ffffeb7224 */ /* 0x000fe400078e0032 */
[----:B------:R-:W-:Y:S02]  /*87c0*/  IMAD.MOV.U32 R0, RZ, RZ, R51 ;  /* 0x000000ffff007224 */ /* 0x000fe400078e0033 */
[----:B------:R-:W-:Y:S02]  /*87d0*/  IMAD.MOV.U32 R48, RZ, RZ, R25 ;  /* 0x000000ffff307224 */ /* 0x000fe400078e0019 */
[----:B------:R-:W-:-:S02]  /*87e0*/  IMAD.MOV.U32 R49, RZ, RZ, R35 ;  /* 0x000000ffff317224 */ /* 0x000fc400078e0023 */
[----:B------:R-:W-:Y:S02]  /*87f0*/  IMAD.MOV.U32 R50, RZ, RZ, R26 ;  /* 0x000000ffff327224 */ /* 0x000fe400078e001a */
[----:B------:R-:W-:Y:S02]  /*8800*/  IMAD.MOV.U32 R51, RZ, RZ, R14 ;  /* 0x000000ffff337224 */ /* 0x000fe400078e000e */
[----:B------:R-:W-:Y:S02]  /*8810*/  IMAD.MOV.U32 R52, RZ, RZ, R236 ;  /* 0x000000ffff347224 */ /* 0x000fe400078e00ec */
[----:B------:R-:W-:Y:S02]  /*8820*/  IMAD.MOV.U32 R53, RZ, RZ, R15 ;  /* 0x000000ffff357224 */ /* 0x000fe400078e000f */
[----:B------:R-:W-:-:S04]  /*8830*/  IMAD.WIDE R48, R10, 0x2, R48 ;  /* 0x000000020a307825 */ /* 0x000fc800078e0230 */
[----:B------:R-:W-:-:S04]  /*8840*/  IMAD.WIDE R50, R10, 0x2, R50 ;  /* 0x000000020a327825 */ /* 0x000fc800078e0232 */
[----:B------:R-:W-:-:S04]  /*8850*/  IMAD.WIDE R52, R10, 0x2, R52 ;  /* 0x000000020a347825 */ /* 0x000fc800078e0234 */
        /* <DEDUP_REMOVED lines=10> */
[----:B------:R-:W-:Y:S02]  /*8900*/  IMAD.MOV.U32 R52, RZ, RZ, R29 ;  /* 0x000000ffff347224 */ /* 0x000fe400078e001d */
[----:B------:R-:W-:Y:S01]  /*8910*/  IMAD.MOV.U32 R53, RZ, RZ, R17 ;  /* 0x000000ffff357224 */ /* 0x000fe200078e0011 */
[----:B------:R-:W-:Y:S01]  /*8920*/  HMMA.16816.F32.BF16 R96, R68, R62, R96 ;  /* 0x0000003e4460723c */ /* 0x000fe20000041860 */
[----:B------:R-:W-:-:S04]  /*8930*/  IMAD.WIDE R16, R10, 0x2, R48 ;  /* 0x000000020a107825 */ /* 0x000fc800078e0230 */
[----:B------:R-:W-:-:S03]  /*8940*/  IMAD.WIDE R50, R10, 0x2, R50 ;  /* 0x000000020a327825 */ /* 0x000fc600078e0232 */
[----:B------:R-:W-:Y:S01]  /*8950*/  HMMA.16816.F32.BF16 R104, R68, R58, R104 ;  /* 0x0000003a4468723c */ /* 0x000fe20000041868 */
[----:B------:R-:W-:-:S04]  /*8960*/  IMAD.WIDE R48, R10, 0x2, R52 ;  /* 0x000000020a307825 */ /* 0x000fc800078e0234 */
[----:B------:R-:W-:-:S03]  /*8970*/  IMAD.MOV.U32 R52, RZ, RZ, R237 ;  /* 0x000000ffff347224 */ /* 0x000fc600078e00ed */
[----:B------:R-:W-:Y:S01]  /*8980*/  HMMA.16816.F32.BF16 R72, R68, R54, R72 ;  /* 0x000000364448723c */ /* 0x000fe20000041848 */
[----:B------:R-:W-:Y:S01]  /*8990*/  IMAD.MOV.U32 R53, RZ, RZ, R18 ;  /* 0x000000ffff357224 */ /* 0x000fe200078e0012 */
[----:B------:R-:W-:Y:S01]  /*89a0*/  LDSM.16.M88.4 R68, [R250+0x4080] ;  /* 0x00408000fa44783b */ /* 0x000fe20000000200 */
[----:B------:R-:W-:-:S05]  /*89b0*/  IMAD.MOV.U32 R27, RZ, RZ, R16 ;  /* 0x000000ffff1b7224 */ /* 0x000fca00078e0010 */
[----:B-1----:R-:W-:Y:S01]  /*89c0*/  HMMA.16816.F32.BF16 R80, R44, R122, R80 ;  /* 0x0000007a2c50723c */ /* 0x002fe20000041850 */
[----:B------:R-:W-:Y:S02]  /*89d0*/  IMAD.MOV.U32 R16, RZ, RZ, R17 ;  /* 0x000000ffff107224 */ /* 0x000fe400078e0011 */
[----:B------:R-:W-:-:S05]  /*89e0*/  IMAD.MOV.U32 R37, RZ, RZ, R50 ;  /* 0x000000ffff257224 */ /* 0x000fca00078e0032 */
[----:B------:R-:W-:Y:S01]  /*89f0*/  HMMA.16816.F32.BF16 R84, R44, R102, R84 ;  /* 0x000000662c54723c */ /* 0x000fe20000041854 */
[----:B------:R-:W-:Y:S02]  /*8a00*/  IMAD.MOV.U32 R33, RZ, RZ, R51 ;  /* 0x000000ffff217224 */ /* 0x000fe400078e0033 */
[----:B------:R-:W-:-:S05]  /*8a10*/  IMAD.MOV.U32 R29, RZ, RZ, R48 ;  /* 0x000000ffff1d7224 */ /* 0x000fca00078e0030 */
[C---:B------:R-:W-:Y:S01]  /*8a20*/  HMMA.16816.F32.BF16 R88, R44.reuse, R110, R88 ;  /* 0x0000006e2c58723c */ /* 0x040fe20000041858 */
[----:B------:R-:W-:Y:S02]  /*8a30*/  IMAD.MOV.U32 R17, RZ, RZ, R49 ;  /* 0x000000ffff117224 */ /* 0x000fe400078e0031 */
[----:B------:R-:W-:Y:S01]  /*8a40*/  IMAD.WIDE R52, R10, 0x2, R52 ;  /* 0x000000020a347825 */ /* 0x000fe200078e0234 */
[----:B------:R-:W0:Y:S04]  /*8a50*/  LDSM.16.MT88.4 R48, [R251+0x2800] ;  /* 0x00280000fb30783b */ /* 0x000e280000004200 */
[----:B------:R-:W-:Y:S07]  /*8a60*/  HMMA.16816.F32.BF16 R92, R44, R118, R92 ;  /* 0x000000762c5c723c */ /* 0x000fee000004185c */
[----:B------:R-:W-:-:S02]  /*8a70*/  IMAD.MOV.U32 R44, RZ, RZ, R32 ;  /* 0x000000ffff2c7224 */ /* 0x000fc400078e0020 */
[----:B------:R-:W-:-:S04]  /*8a80*/  IMAD.MOV.U32 R45, RZ, RZ, R30 ;  /* 0x000000ffff2d7224 */ /* 0x000fc800078e001e */
        /* <DEDUP_REMOVED lines=12> */
[----:B------:R-:W-:-:S02]  /*8b50*/  IMAD.MOV.U32 R45, RZ, RZ, R41 ;  /* 0x000000ffff2d7224 */ /* 0x000fc400078e0029 */
[----:B------:R-:W-:-:S04]  /*8b60*/  IMAD.WIDE R54, R10, 0x2, R54 ;  /* 0x000000020a367825 */ /* 0x000fc800078e0236 */
        /* <DEDUP_REMOVED lines=24> */
[----:B------:R-:W-:-:S03]  /*8cf0*/  IMAD.WIDE R44, R10, 0x2, R44 ;  /* 0x000000020a2c7825 */ /* 0x000fc600078e022c */
[----:B------:R-:W-:Y:S01]  /*8d00*/  HMMA.16816.F32.BF16 R72, R112, R108, R72 ;  /* 0x0000006c7048723c */ /* 0x000fe20000041848 */
[----:B------:R-:W-:-:S07]  /*8d10*/  IMAD.MOV.U32 R28, RZ, RZ, R54 ;  /* 0x000000ffff1c7224 */ /* 0x000fce00078e0036 */
[----:B------:R-:W-:Y:S01]  /*8d20*/  HMMA.16816.F32.BF16 R76, R112, R116, R76 ;  /* 0x00000074704c723c */ /* 0x000fe2000004184c */
[----:B------:R-:W-:Y:S01]  /*8d30*/  IMAD.MOV.U32 R36, RZ, RZ, R55 ;  /* 0x000000ffff247224 */ /* 0x000fe200078e0037 */
[----:B------:R-:W-:Y:S01]  /*8d40*/  LDSM.16.M88.4 R112, [R250+0x7080] ;  /* 0x00708000fa70783b */ /* 0x000fe20000000200 */
[----:B------:R-:W-:Y:S02]  /*8d50*/  IMAD.MOV.U32 R238, RZ, RZ, R52 ;  /* 0x000000ffffee7224 */ /* 0x000fe400078e0034 */
[----:B------:R-:W-:Y:S02]  /*8d60*/  IMAD.MOV.U32 R23, RZ, RZ, R53 ;  /* 0x000000ffff177224 */ /* 0x000fe400078e0035 */
[----:B------:R-:W-:Y:S01]  /*8d70*/  IMAD.MOV.U32 R132, RZ, RZ, R46 ;  /* 0x000000ffff847224 */ /* 0x000fe200078e002e */
[----:B------:R-:W1:Y:S01]  /*8d80*/  LDSM.16.MT88.4 R52, [R8+0x3000] ;  /* 0x003000000834783b */ /* 0x000e620000004200 */
[----:B------:R-:W-:Y:S02]  /*8d90*/  IMAD.MOV.U32 R131, RZ, RZ, R47 ;  /* 0x000000ffff837224 */ /* 0x000fe400078e002f */
[----:B------:R-:W-:-:S02]  /*8da0*/  IMAD.MOV.U32 R134, RZ, RZ, R44 ;  /* 0x000000ffff867224 */ /* 0x000fc400078e002c */
[----:B------:R-:W-:Y:S02]  /*8db0*/  IMAD.MOV.U32 R133, RZ, RZ, R45 ;  /* 0x000000ffff857224 */ /* 0x000fe400078e002d */
[----:B------:R-:W2:Y:S01]  /*8dc0*/  LDSM.16.M88.4 R44, [R250+0x6080] ;  /* 0x00608000fa2c783b */ /* 0x000ea20000000200 */
[C---:B0-----:R-:W-:Y:S01]  /*8dd0*/  HMMA.16816.F32.BF16 R96, R48.reuse, R122, R96 ;  /* 0x0000007a3060723c */ /* 0x041fe20000041860 */
[----:B------:R-:W-:Y:S02]  /*8de0*/  IMAD.MOV.U32 R56, RZ, RZ, R31 ;  /* 0x000000ffff387224 */ /* 0x000fe400078e001f */
[----:B------:R-:W-:Y:S01]  /*8df0*/  IMAD.MOV.U32 R57, RZ, RZ, R19 ;  /* 0x000000ffff397224 */ /* 0x000fe200078e0013 */
[----:B------:R-:W-:Y:S04]  /*8e00*/  LDSM.16.MT88.4 R120, [R8+0x3800] ;  /* 0x003800000878783b */ /* 0x000fe80000004200 */
[C---:B------:R-:W-:Y:S08]  /*8e10*/  HMMA.16816.F32.BF16 R104, R48.reuse, R102, R104 ;  /* 0x000000663068723c */ /* 0x040ff00000041868 */
[C---:B------:R-:W-:Y:S08]  /*8e20*/  HMMA.16816.F32.BF16 R72, R48.reuse, R110, R72 ;  /* 0x0000006e3048723c */ /* 0x040ff00000041848 */
[----:B------:R-:W-:Y:S01]  /*8e30*/  HMMA.16816.F32.BF16 R76, R48, R118, R76 ;  /* 0x00000076304c723c */ /* 0x000fe2000004184c */
[----:B------:R-:W0:Y:S07]  /*8e40*/  LDSM.16.MT88.4 R48, [R251+0x3000] ;  /* 0x00300000fb30783b */ /* 0x000e2e0000004200 */
[C---:B-1----:R-:W-:Y:S08]  /*8e50*/  HMMA.16816.F32.BF16 R80, R52.reuse, R68, R80 ;  /* 0x000000443450723c */ /* 0x042ff00000041850 */
[C---:B------:R-:W-:Y:S08]  /*8e60*/  HMMA.16816.F32.BF16 R84, R52.reuse, R64, R84 ;  /* 0x000000403454723c */ /* 0x040ff00000041854 */
[C---:B--2---:R-:W-:Y:S08]  /*8e70*/  HMMA.16816.F32.BF16 R88, R52.reuse, R44, R88 ;  /* 0x0000002c3458723c */ /* 0x044ff00000041858 */
        /* <DEDUP_REMOVED lines=12> */
[----:B------:R-:W-:Y:S01]  /*8f40*/  IMAD.WIDE R52, R10, 0x2, R52 ;  /* 0x000000020a347825 */ /* 0x000fe200078e0234 */
[----:B0-----:R-:W-:Y:S03]  /*8f50*/  HMMA.16816.F32.BF16 R72, R48, R44, R72 ;  /* 0x0000002c3048723c */ /* 0x001fe60000041848 */
        /* <DEDUP_REMOVED lines=41> */
[----:B------:R-:W0:Y:S01]  /*91f0*/  LDSM.16.MT88.4 R48, [R251+0x3800] ;  /* 0x00380000fb30783b */ /* 0x000e220000004200 */
        /* <DEDUP_REMOVED lines=85> */
[----:B------:R-:W-:Y:S01]  /*9750*/  IMAD.WIDE R58, R10, 0x2, R58 ;  /* 0x000000020a3a7825 */ /* 0x000fe200078e023a */
[----:B------:R-:W-:-:S03]  /*9760*/  IADD3 R38, R38, -0x1, RZ ;  /* 0xffffffff26267810 */ /* 0x000fc60007ffe0ff */
[----:B------:R-:W-:-:S04]  /*9770*/  IMAD.WIDE R60, R10, 0x2, R60 ;  /* 0x000000020a3c7825 */ /* 0x000fc800078e023c */
[----:B------:R-:W-:-:S04]  /*9780*/  IMAD.WIDE R56, R10, 0x2, R56 ;  /* 0x000000020a387825 */ /* 0x000fc800078e0238 */
[----:B------:R-:W-:-:S04]  /*9790*/  IMAD.WIDE R54, R10, 0x2, R54 ;  /* 0x000000020a367825 */ /* 0x000fc800078e0236 */
[----:B------:R-:W-:-:S04]  /*97a0*/  IMAD.WIDE R52, R10, 0x2, R52 ;  /* 0x000000020a347825 */ /* 0x000fc800078e0234 */
[----:B------:R-:W-:Y:S01]  /*97b0*/  IMAD.WIDE R44, R10, 0x2, R44 ;  /* 0x000000020a2c7825 */ /* 0x000fe200078e022c */
[-C--:B------:R-:W-:Y:S03]  /*97c0*/  HMMA.16816.F32.BF16 R88, R120, R46.reuse, R88 ;  /* 0x0000002e7858723c */ /* 0x080fe60000041858 */
[----:B------:R-:W-:Y:S02]  /*97d0*/  IMAD.MOV.U32 R140, RZ, RZ, R58 ;  /* 0x000000ffff8c7224 */ /* 0x000fe400078e003a */
[----:B------:R-:W-:Y:S02]  /*97e0*/  IMAD.MOV.U32 R139, RZ, RZ, R59 ;  /* 0x000000ffff8b7224 */ /* 0x000fe400078e003b */
[----:B------:R-:W-:Y:S01]  /*97f0*/  IMAD.MOV.U32 R142, RZ, RZ, R60 ;  /* 0x000000ffff8e7224 */ /* 0x000fe200078e003c */
[----:B0-----:R-:W-:Y:S01]  /*9800*/  HMMA.16816.F32.BF16 R72, R48, R46, R72 ;  /* 0x0000002e3048723c */ /* 0x001fe20000041848 */
        /* <DEDUP_REMOVED lines=23> */
[----:B------:R-:W-:Y:S01]  /*9980*/  ISETP.NE.U32.AND P0, PT, R38, RZ, PT ;  /* 0x000000ff2600720c */ /* 0x000fe20003f05070 */
[----:B------:R-:W-:-:S04]  /*9990*/  IMAD.WIDE R58, R10, 0x2, R58 ;  /* 0x000000020a3a7825 */ /* 0x000fc800078e023a */
[----:B------:R-:W-:-:S04]  /*99a0*/  IMAD.WIDE R60, R10, 0x2, R60 ;  /* 0x000000020a3c7825 */ /* 0x000fc800078e023c */
        /* <DEDUP_REMOVED lines=33> */
[----:B------:R-:W-:Y:S01]  /*9bc0*/  IMAD.MOV.U32 R160, RZ, RZ, c[0x0][0x188] ;  /* 0x00006200ffa07624 */ /* 0x000fe200078e00ff */
[----:B------:R-:W-:Y:S01]  /*9bd0*/  HMMA.16816.F32.BF16 R80, R120, R70, R80 ;  /* 0x000000467850723c */ /* 0x000fe20000041850 */
[----:B------:R-:W-:Y:S01]  /*9be0*/  IMAD.WIDE R58, R10, 0x2, R58 ;  /* 0x000000020a3a7825 */ /* 0x000fe200078e023a */
[----:B------:R-:W-:-:S03]  /*9bf0*/  UIADD3 UR4, UR4, -0x80, URZ ;  /* 0xffffff8004047890 */ /* 0x000fc6000fffe03f */
[----:B------:R-:W-:-:S03]  /*9c00*/  IMAD.WIDE R60, R10, 0x2, R60 ;  /* 0x000000020a3c7825 */ /* 0x000fc600078e023c */
[----:B------:R-:W-:Y:S01]  /*9c10*/  HMMA.16816.F32.BF16 R84, R120, R66, R84 ;  /* 0x000000427854723c */ /* 0x000fe20000041854 */
[----:B------:R-:W-:-:S04]  /*9c20*/  IMAD.WIDE R56, R10, 0x2, R56 ;  /* 0x000000020a387825 */ /* 0x000fc800078e0238 */
[----:B------:R-:W-:-:S03]  /*9c30*/  IMAD.WIDE R54, R10, 0x2, R54 ;  /* 0x000000020a367825 */ /* 0x000fc600078e0236 */
[----:B------:R-:W-:Y:S01]  /*9c40*/  HMMA.16816.F32.BF16 R120, R120, R114, R92 ;  /* 0x000000727878723c */ /* 0x000fe2000004185c */
[----:B------:R-:W-:-:S04]  /*9c50*/  IMAD.WIDE R52, R10, 0x2, R52 ;  /* 0x000000020a347825 */ /* 0x000fc800078e0234 */
[----:B------:R-:W-:Y:S02]  /*9c60*/  IMAD.SHL.U32 R160, R160, 0x80, RZ ;  /* 0x00000080a0a07824 */ /* 0x000fe400078e00ff */
[C---:B------:R-:W-:Y:S01]  /*9c70*/  IMAD.WIDE R46, R10.reuse, 0x2, R46 ;  /* 0x000000020a2e7825 */ /* 0x040fe200078e022e */
[----:B------:R-:W-:Y:S03]  /*9c80*/  HMMA.16816.F32.BF16 R68, R48, R70, R96 ;  /* 0x000000463044723c */ /* 0x000fe60000041860 */
[----:B------:R-:W-:-:S05]  /*9c90*/  IMAD.WIDE R44, R10, 0x2, R44 ;  /* 0x000000020a2c7825 */ /* 0x000fca00078e022c */
[----:B------:R-:W-:Y:S01]  /*9ca0*/  HMMA.16816.F32.BF16 R64, R48, R66, R104 ;  /* 0x000000423040723c */ /* 0x000fe20000041868 */
[----:B------:R-:W-:-:S04]  /*9cb0*/  IMAD.WIDE R20, R10, 0x2, R20 ;  /* 0x000000020a147825 */ /* 0x000fc800078e0214 */
[----:B------:R-:W-:-:S03]  /*9cc0*/  IMAD.MOV.U32 R153, RZ, RZ, R58 ;  /* 0x000000ffff997224 */ /* 0x000fc600078e003a */
        /* <DEDUP_REMOVED lines=10> */
[----:B------:R-:W-:-:S04]  /*9d70*/  IMAD.WIDE R42, R160, 0x2, R42 ;  /* 0x00000002a02a7825 */ /* 0x000fc800078e022a */
[----:B------:R-:W-:Y:S02]  /*9d80*/  IMAD.MOV.U32 R233, RZ, RZ, R46 ;  /* 0x000000ffffe97224 */ /* 0x000fe400078e002e */
[----:B------:R-:W-:Y:S02]  /*9d90*/  IMAD.MOV.U32 R214, RZ, RZ, R47 ;  /* 0x000000ffffd67224 */ /* 0x000fe400078e002f */
[----:B------:R-:W-:Y:S02]  /*9da0*/  IMAD.MOV.U32 R234, RZ, RZ, R44 ;  /* 0x000000ffffea7224 */ /* 0x000fe400078e002c */
[----:B------:R-:W-:Y:S01]  /*9db0*/  IMAD.MOV.U32 R215, RZ, RZ, R45 ;  /* 0x000000ffffd77224 */ /* 0x000fe200078e002d */
[----:B------:R-:W-:Y:S01]  /*9dc0*/  @!P0 CALL.REL.NOINC `(.L_x_1) ;  /* 0x0000001000008944 */ /* 0x000fe20003c00000 */
[----:B------:R-:W-:Y:S05]  /*9dd0*/  BRA `(.L_x_2) ;  /* 0xffffb1b000007947 */ /* 0x000fea000383ffff */
.L_x_1:
[----:B------:R-:W-:Y:S02]  /*9de0*/  F2FP.BF16.PACK_AB R14, R67, R71 ;  /* 0x00000047430e723e */ /* 0x000fe400000010ff */
[----:B------:R-:W-:Y:S02]  /*9df0*/  F2FP.BF16.PACK_AB R12, R87, R83 ;  /* 0x00000053570c723e */ /* 0x000fe400000010ff */
[----:B------:R-:W-:-:S02]  /*9e00*/  F2FP.BF16.PACK_AB R10, R65, R69 ;  /* 0x00000045410a723e */ /* 0x000fc400000010ff */
[----:B------:R-:W-:Y:S02]  /*9e10*/  F2FP.BF16.PACK_AB R8, R85, R81 ;  /* 0x000000515508723e */ /* 0x000fe400000010ff */
[----:B------:R-:W-:Y:S02]  /*9e20*/  F2FP.BF16.PACK_AB R15, R115, R75 ;  /* 0x0000004b730f723e */ /* 0x000fe400000010ff */
[----:B------:R-:W-:Y:S02]  /*9e30*/  F2FP.BF16.PACK_AB R67, R114, R74 ;  /* 0x0000004a7243723e */ /* 0x000fe400000010ff */
        /* <DEDUP_REMOVED lines=10> */
.L_x_0:
[----:B------:R-:W2:Y:S04]  /*9ee0*/  LDL.LU R18, [R1] ;  /* 0x0000000001127983 */ /* 0x000ea80000300800 */
[----:B------:R-:W1:Y:S02]  /*9ef0*/  S2R R6, SR_TID.X ;  /* 0x0000000000067919 */ /* 0x000e640000002100 */
[----:B-1----:R-:W-:Y:S01]  /*9f00*/  SHF.R.S32.HI R2, RZ, 0x4, R6 ;  /* 0x00000004ff027819 */ /* 0x002fe20000011406 */
[C---:B------:R-:W-:Y:S01]  /*9f10*/  IMAD.SHL.U32 R3, R6.reuse, 0x20, RZ ;  /* 0x0000002006037824 */ /* 0x040fe200078e00ff */
[----:B------:R-:W-:Y:S02]  /*9f20*/  LOP3.LUT R7, R6, 0xc, RZ, 0xc0, !PT ;  /* 0x0000000c06077812 */ /* 0x000fe400078ec0ff */
[----:B------:R-:W-:Y:S01]  /*9f30*/  SGXT R2, R2, 0x1 ;  /* 0x000000010202781a */ /* 0x000fe20000000200 */
[C---:B------:R-:W-:Y:S01]  /*9f40*/  IMAD.SHL.U32 R0, R6.reuse, 0x8, RZ ;  /* 0x0000000806007824 */ /* 0x040fe200078e00ff */
[----:B------:R-:W-:-:S02]  /*9f50*/  LOP3.LUT R17, R6, 0x40, RZ, 0xc0, !PT ;  /* 0x0000004006117812 */ /* 0x000fc400078ec0ff */
[C---:B------:R-:W-:Y:S02]  /*9f60*/  LOP3.LUT R16, R3.reuse, 0x60, RZ, 0xc0, !PT ;  /* 0x0000006003107812 */ /* 0x040fe400078ec0ff */
[----:B------:R-:W-:Y:S02]  /*9f70*/  LOP3.LUT R6, R3, 0x400, RZ, 0xc0, !PT ;  /* 0x0000040003067812 */ /* 0x000fe400078ec0ff */
[----:B------:R-:W-:Y:S01]  /*9f80*/  LOP3.LUT R3, R2, 0x808, RZ, 0xc0, !PT ;  /* 0x0000080802037812 */ /* 0x000fe200078ec0ff */
[----:B------:R-:W-:Y:S02]  /*9f90*/  IMAD R16, R7, 0x200, R16 ;  /* 0x0000020007107824 */ /* 0x000fe400078e0210 */
[----:B------:R-:W-:Y:S01]  /*9fa0*/  IMAD R6, R17, 0x2, R6 ;  /* 0x0000000211067824 */ /* 0x000fe200078e0206 */
[----:B------:R-:W-:Y:S01]  /*9fb0*/  LOP3.LUT R3, R3, 0x78, R0, 0x78, !PT ;  /* 0x0000007803037812 */ /* 0x000fe200078e7800 */
[----:B------:R-:W-:-:S04]  /*9fc0*/  IMAD R17, R7, 0x2, R16 ;  /* 0x0000000207117824 */ /* 0x000fc800078e0210 */
[----:B------:R-:W-:Y:S01]  /*9fd0*/  IMAD.IADD R7, R6, 0x1, R3 ;  /* 0x0000000106077824 */ /* 0x000fe200078e0203 */
[----:B------:R-:W-:Y:S04]  /*9fe0*/  BAR.SYNC.DEFER_BLOCKING 0x0 ;  /* 0x0000000000007b1d */ /* 0x000fe80000010000 */
[----:B------:R-:W-:Y:S02]  /*9ff0*/  LOP3.LUT R16, R7, 0x10, RZ, 0x3c, !PT ;  /* 0x0000001007107812 */ /* 0x000fe400078e3cff */
[----:B------:R-:W-:Y:S01]  /*a000*/  LOP3.LUT R0, R0, 0x380, RZ, 0xc0, !PT ;  /* 0x0000038000007812 */ /* 0x000fe200078ec0ff */
[----:B------:R-:W-:Y:S04]  /*a010*/  STS.64 [R7], R80 ;  /* 0x0000005007007388 */ /* 0x000fe80000000a00 */
[----:B------:R-:W-:Y:S04]  /*a020*/  STS.64 [R7+0x200], R8 ;  /* 0x0002000807007388 */ /* 0x000fe80000000a00 */
[----:B------:R-:W-:Y:S04]  /*a030*/  STS.64 [R7+0x100], R64 ;  /* 0x0001004007007388 */ /* 0x000fe80000000a00 */
[----:B------:R-:W-:Y:S04]  /*a040*/  STS.64 [R7+0x300], R10 ;  /* 0x0003000a07007388 */ /* 0x000fe80000000a00 */
[----:B------:R-:W-:Y:S04]  /*a050*/  STS.64 [R16+0x1000], R82 ;  /* 0x0010005210007388 */ /* 0x000fe80000000a00 */
[----:B------:R1:W-:Y:S04]  /*a060*/  STS.64 [R16+0x1200], R12 ;  /* 0x0012000c10007388 */ /* 0x0003e80000000a00 */
[----:B------:R-:W-:Y:S04]  /*a070*/  STS.64 [R16+0x1100], R66 ;  /* 0x0011004210007388 */ /* 0x000fe80000000a00 */
[----:B------:R3:W-:Y:S01]  /*a080*/  STS.64 [R16+0x1300], R14 ;  /* 0x0013000e10007388 */ /* 0x0007e20000000a00 */
[----:B------:R-:W-:-:S03]  /*a090*/  IMAD.IADD R36, R0, 0x1, R17 ;  /* 0x0000000100247824 */ /* 0x000fc600078e0211 */
[----:B------:R-:W-:Y:S02]  /*a0a0*/  BAR.SYNC.DEFER_BLOCKING 0x0 ;  /* 0x0000000000007b1d */ /* 0x000fe40000010000 */
[C---:B------:R-:W-:Y:S02]  /*a0b0*/  LOP3.LUT R37, R36.reuse, 0x8, RZ, 0x3c, !PT ;  /* 0x0000000824257812 */ /* 0x040fe400078e3cff */
[C---:B------:R-:W-:Y:S02]  /*a0c0*/  LOP3.LUT R38, R36.reuse, 0x10, RZ, 0x3c, !PT ;  /* 0x0000001024267812 */ /* 0x040fe400078e3cff */
[----:B------:R-:W-:Y:S01]  /*a0d0*/  LOP3.LUT R39, R36, 0x18, RZ, 0x3c, !PT ;  /* 0x0000001824277812 */ /* 0x000fe200078e3cff */
[----:B------:R-:W4:Y:S04]  /*a0e0*/  LDS.64 R40, [R36] ;  /* 0x0000000024287984 */ /* 0x000f280000000a00 */
[----:B------:R-:W5:Y:S04]  /*a0f0*/  LDS.64 R44, [R37] ;  /* 0x00000000252c7984 */ /* 0x000f680000000a00 */
[----:B------:R-:W0:Y:S04]  /*a100*/  LDS.64 R48, [R38] ;  /* 0x0000000026307984 */ /* 0x000e280000000a00 */
[----:B------:R-:W0:Y:S01]  /*a110*/  LDS.64 R52, [R39] ;  /* 0x0000000027347984 */ /* 0x000e220000000a00 */
[----:B------:R-:W-:-:S03]  /*a120*/  LOP3.LUT R2, R5, R4, RZ, 0xfc, !PT ;  /* 0x0000000405027212 */ /* 0x000fc600078efcff */
[----:B------:R0:W0:Y:S01]  /*a130*/  LDS.64 R42, [R36+0x400] ;  /* 0x00040000242a7984 */ /* 0x0000220000000a00 */
[C-C-:B------:R-:W-:Y:S01]  /*a140*/  LOP3.LUT R0, R5.reuse, 0x2, R4.reuse, 0xfe, !PT ;  /* 0x0000000205007812 */ /* 0x140fe200078efe04 */
[----:B-1----:R-:W-:Y:S02]  /*a150*/  IMAD R12, R2, c[0x0][0x198], RZ ;  /* 0x00006600020c7a24 */ /* 0x002fe400078e02ff */
[----:B------:R1:W0:Y:S01]  /*a160*/  LDS.64 R46, [R37+0x400] ;  /* 0x00040000252e7984 */ /* 0x0002220000000a00 */
[C-C-:B------:R-:W-:Y:S01]  /*a170*/  LOP3.LUT R9, R5.reuse, 0x4, R4.reuse, 0xfe, !PT ;  /* 0x0000000405097812 */ /* 0x140fe200078efe04 */
[----:B------:R-:W-:Y:S02]  /*a180*/  IMAD R35, R0, c[0x0][0x198], RZ ;  /* 0x0000660000237a24 */ /* 0x000fe400078e02ff */
[----:B------:R-:W0:Y:S04]  /*a190*/  LDS.64 R50, [R38+0x400] ;  /* 0x0004000026327984 */ /* 0x000e280000000a00 */
[----:B0-----:R-:W0:Y:S01]  /*a1a0*/  LDS.64 R54, [R39+0x400] ;  /* 0x0004000027367984 */ /* 0x001e220000000a00 */
[----:B------:R-:W-:-:S02]  /*a1b0*/  LOP3.LUT R6, R5, 0x6, R4, 0xfe, !PT ;  /* 0x0000000605067812 */ /* 0x000fc400078efe04 */
[C-C-:B------:R-:W-:Y:S02]  /*a1c0*/  LOP3.LUT R7, R5.reuse, 0x8, R4.reuse, 0xfe, !PT ;  /* 0x0000000805077812 */ /* 0x140fe400078efe04 */
[C-C-:B------:R-:W-:Y:S02]  /*a1d0*/  LOP3.LUT R8, R5.reuse, 0xa, R4.reuse, 0xfe, !PT ;  /* 0x0000000a05087812 */ /* 0x140fe400078efe04 */
[C-C-:B------:R-:W-:Y:S02]  /*a1e0*/  LOP3.LUT R11, R5.reuse, 0xc, R4.reuse, 0xfe, !PT ;  /* 0x0000000c050b7812 */ /* 0x140fe400078efe04 */
[C-C-:B------:R-:W-:Y:S02]  /*a1f0*/  LOP3.LUT R10, R5.reuse, 0xe, R4.reuse, 0xfe, !PT ;  /* 0x0000000e050a7812 */ /* 0x140fe400078efe04 */
[C-C-:B------:R-:W-:Y:S02]  /*a200*/  LOP3.LUT R34, R5.reuse, 0x10, R4.reuse, 0xfe, !PT ;  /* 0x0000001005227812 */ /* 0x140fe400078efe04 */
        /* <DEDUP_REMOVED lines=16> */
[C-C-:B---3--:R-:W-:Y:S02]  /*a310*/  LOP3.LUT R16, R5.reuse, 0x34, R4.reuse, 0xfe, !PT ;  /* 0x0000003405107812 */ /* 0x148fe400078efe04 */
[C-C-:B------:R-:W-:Y:S02]  /*a320*/  LOP3.LUT R15, R5.reuse, 0x36, R4.reuse, 0xfe, !PT ;  /* 0x00000036050f7812 */ /* 0x140fe400078efe04 */
[----:B------:R-:W-:-:S02]  /*a330*/  LOP3.LUT R14, R5, 0x38, R4, 0xfe, !PT ;  /* 0x00000038050e7812 */ /* 0x000fc400078efe04 */
[----:B------:R-:W-:Y:S01]  /*a340*/  LOP3.LUT R13, R5, 0x3c, R4, 0xfe, !PT ;  /* 0x0000003c050d7812 */ /* 0x000fe200078efe04 */
[----:B------:R-:W-:Y:S02]  /*a350*/  IMAD R36, R7, c[0x0][0x198], RZ ;  /* 0x0000660007247a24 */ /* 0x000fe400078e02ff */
[----:B-1----:R-:W-:Y:S02]  /*a360*/  IMAD R37, R8, c[0x0][0x198], RZ ;  /* 0x0000660008257a24 */ /* 0x002fe400078e02ff */
[C---:B--2---:R-:W-:Y:S01]  /*a370*/  IMAD R3, R18.reuse, c[0x0][0x194], RZ ;  /* 0x0000650012037a24 */ /* 0x044fe200078e02ff */
[----:B------:R-:W-:-:S04]  /*a380*/  ISETP.GE.AND P0, PT, R18, c[0x0][0x178], PT ;  /* 0x00005e0012007a0c */ /* 0x000fc80003f06270 */
[C---:B------:R-:W-:Y:S02]  /*a390*/  LEA R56, P2, R3.reuse, c[0x0][0x170], 0x1 ;  /* 0x00005c0003387a11 */ /* 0x040fe400078408ff */
[----:B------:R-:W-:Y:S02]  /*a3a0*/  ISETP.LT.AND P1, PT, R2, c[0x0][0x17c], !P0 ;  /* 0x00005f0002007a0c */ /* 0x000fe40004721270 */
[----:B------:R-:W-:Y:S02]  /*a3b0*/  LEA.HI.X.SX32 R58, R3, c[0x0][0x174], 0x1, P2 ;  /* 0x00005d00033a7a11 */ /* 0x000fe400010f0eff */
[----:B------:R-:W-:Y:S02]  /*a3c0*/  LEA R2, P2, R12, R56, 0x1 ;  /* 0x000000380c027211 */ /* 0x000fe400078408ff */
[----:B------:R-:W-:Y:S02]  /*a3d0*/  ISETP.LT.AND P5, PT, R0, c[0x0][0x17c], !P0 ;  /* 0x00005f0000007a0c */ /* 0x000fe400047a1270 */
[----:B------:R-:W-:-:S02]  /*a3e0*/  LEA.HI.X.SX32 R3, R12, R58, 0x1, P2 ;  /* 0x0000003a0c037211 */ /* 0x000fc400010f0eff */
[C-C-:B------:R-:W-:Y:S02]  /*a3f0*/  LOP3.LUT R18, R5.reuse, 0x30, R4.reuse, 0xfe, !PT ;  /* 0x0000003005127812 */ /* 0x140fe400078efe04 */
[C-C-:B------:R-:W-:Y:S02]  /*a400*/  LOP3.LUT R12, R5.reuse, 0x3a, R4.reuse, 0xfe, !PT ;  /* 0x0000003a050c7812 */ /* 0x140fe400078efe04 */
[----:B------:R-:W-:Y:S02]  /*a410*/  LOP3.LUT R0, R5, 0x3e, R4, 0xfe, !PT ;  /* 0x0000003e05007812 */ /* 0x000fe400078efe04 */
[----:B------:R-:W-:Y:S02]  /*a420*/  LEA R4, P2, R35, R56, 0x1 ;  /* 0x0000003823047211 */ /* 0x000fe400078408ff */
[C---:B------:R-:W-:Y:S01]  /*a430*/  ISETP.LT.AND P3, PT, R9.reuse, c[0x0][0x17c], !P0 ;  /* 0x00005f0009007a0c */ /* 0x040fe20004761270 */
[----:B------:R-:W-:Y:S01]  /*a440*/  IMAD R9, R9, c[0x0][0x198], RZ ;  /* 0x0000660009097a24 */ /* 0x000fe200078e02ff */
[----:B------:R-:W-:Y:S01]  /*a450*/  LEA.HI.X.SX32 R5, R35, R58, 0x1, P2 ;  /* 0x0000003a23057211 */ /* 0x000fe200010f0eff */
[----:B----4-:R1:W-:Y:S01]  /*a460*/  @P1 STG.E.U16 [R2.64], R40 ;  /* 0x0000002802001986 */ /* 0x0103e2000c101506 */
[C---:B------:R-:W-:Y:S01]  /*a470*/  ISETP.LT.AND P4, PT, R6.reuse, c[0x0][0x17c], !P0 ;  /* 0x00005f0006007a0c */ /* 0x040fe20004781270 */
[----:B------:R-:W-:Y:S01]  /*a480*/  IMAD R35, R6, c[0x0][0x198], RZ ;  /* 0x0000660006237a24 */ /* 0x000fe200078e02ff */
[----:B------:R-:W-:-:S02]  /*a490*/  LEA R6, P1, R9, R56, 0x1 ;  /* 0x0000003809067211 */ /* 0x000fc400078208ff */
[----:B------:R-:W-:Y:S01]  /*a4a0*/  ISETP.LT.AND P2, PT, R7, c[0x0][0x17c], !P0 ;  /* 0x00005f0007007a0c */ /* 0x000fe20004741270 */
[----:B-----5:R2:W-:Y:S01]  /*a4b0*/  @P5 STG.E.U16 [R4.64], R44 ;  /* 0x0000002c04005986 */ /* 0x0205e2000c101506 */
[----:B------:R-:W-:Y:S02]  /*a4c0*/  LEA.HI.X.SX32 R7, R9, R58, 0x1, P1 ;  /* 0x0000003a09077211 */ /* 0x000fe400008f0eff */
[----:B------:R-:W-:Y:S02]  /*a4d0*/  ISETP.LT.AND P1, PT, R8, c[0x0][0x17c], !P0 ;  /* 0x00005f0008007a0c */ /* 0x000fe40004721270 */
[CC--:B------:R-:W-:Y:S02]  /*a4e0*/  LEA R8, P6, R36.reuse, R56.reuse, 0x1 ;  /* 0x0000003824087211 */ /* 0x0c0fe400078c08ff */
[----:B-1----:R-:W-:Y:S02]  /*a4f0*/  LEA R2, P5, R35, R56, 0x1 ;  /* 0x0000003823027211 */ /* 0x002fe400078a08ff */
[----:B------:R-:W-:-:S02]  /*a500*/  LEA.HI.X.SX32 R9, R36, R58, 0x1, P6 ;  /* 0x0000003a24097211 */ /* 0x000fc400030f0eff */
[----:B------:R-:W-:Y:S01]  /*a510*/  LEA.HI.X.SX32 R3, R35, R58, 0x1, P5 ;  /* 0x0000003a23037211 */ /* 0x000fe200028f0eff */
[----:B------:R1:W-:Y:S01]  /*a520*/  @P3 STG.E.U16 [R6.64], R48 ;  /* 0x0000003006003986 */ /* 0x0003e2000c101506 */
[C---:B------:R-:W-:Y:S01]  /*a530*/  ISETP.LT.AND P3, PT, R11.reuse, c[0x0][0x17c], !P0 ;  /* 0x00005f000b007a0c */ /* 0x040fe20004761270 */
[----:B------:R-:W-:Y:S01]  /*a540*/  IMAD R11, R11, c[0x0][0x198], RZ ;  /* 0x000066000b0b7a24 */ /* 0x000fe200078e02ff */
[----:B--2---:R-:W-:Y:S01]  /*a550*/  LEA R4, P5, R37, R56, 0x1 ;  /* 0x0000003825047211 */ /* 0x004fe200078a08ff */
[----:B------:R-:W-:Y:S01]  /*a560*/  @P4 STG.E.U16 [R2.64], R52 ;  /* 0x0000003402004986 */ /* 0x000fe2000c101506 */
[----:B------:R-:W-:-:S03]  /*a570*/  IMAD R35, R10, c[0x0][0x198], RZ ;  /* 0x000066000a237a24 */ /* 0x000fc600078e02ff */
[----:B------:R-:W-:Y:S01]  /*a580*/  @P2 STG.E.U16 [R8.64], R42 ;  /* 0x0000002a08002986 */ /* 0x000fe2000c101506 */
[----:B------:R-:W-:Y:S02]  /*a590*/  ISETP.LT.AND P2, PT, R10, c[0x0][0x17c], !P0 ;  /* 0x00005f000a007a0c */ /* 0x000fe40004741270 */
[----:B------:R-:W-:Y:S02]  /*a5a0*/  LEA.HI.X.SX32 R5, R37, R58, 0x1, P5 ;  /* 0x0000003a25057211 */ /* 0x000fe400028f0eff */
[-C--:B------:R-:W-:Y:S02]  /*a5b0*/  LEA R10, P4, R11, R56.reuse, 0x1 ;  /* 0x000000380b0a7211 */ /* 0x080fe400078808ff */
[----:B-1----:R-:W-:Y:S02]  /*a5c0*/  LEA R6, P5, R35, R56, 0x1 ;  /* 0x0000003823067211 */ /* 0x002fe400078a08ff */
[-C--:B------:R-:W-:Y:S02]  /*a5d0*/  LEA.HI.X.SX32 R11, R11, R58.reuse, 0x1, P4 ;  /* 0x0000003a0b0b7211 */ /* 0x080fe400020f0eff */
[C---:B------:R-:W-:Y:S01]  /*a5e0*/  ISETP.LT.AND P4, PT, R33.reuse, c[0x0][0x17c], !P0 ;  /* 0x00005f0021007a0c */ /* 0x040fe20004781270 */
[----:B------:R-:W-:Y:S01]  /*a5f0*/  IMAD R33, R33, c[0x0][0x198], RZ ;  /* 0x0000660021217a24 */ /* 0x000fe200078e02ff */
[----:B------:R-:W-:Y:S01]  /*a600*/  LEA.HI.X.SX32 R7, R35, R58, 0x1, P5 ;  /* 0x0000003a23077211 */ /* 0x000fe200028f0eff */
[----:B------:R1:W-:Y:S01]  /*a610*/  @P1 STG.E.U16 [R4.64], R46 ;  /* 0x0000002e04001986 */ /* 0x0003e2000c101506 */
[C---:B------:R-:W-:Y:S01]  /*a620*/  ISETP.LT.AND P1, PT, R34.reuse, c[0x0][0x17c], !P0 ;  /* 0x00005f0022007a0c */ /* 0x040fe20004721270 */
[----:B------:R-:W-:-:S02]  /*a630*/  IMAD R34, R34, c[0x0][0x198], RZ ;  /* 0x0000660022227a24 */ /* 0x000fc400078e02ff */
[----:B------:R-:W-:Y:S04]  /*a640*/  @P3 STG.E.U16 [R10.64], R50 ;  /* 0x000000320a003986 */ /* 0x000fe8000c101506 */
[----:B0-----:R-:W-:Y:S01]  /*a650*/  @P2 STG.E.U16 [R6.64], R54 ;  /* 0x0000003606002986 */ /* 0x001fe2000c101506 */
[CC--:B-1----:R-:W-:Y:S02]  /*a660*/  LEA R4, P2, R33.reuse, R56.reuse, 0x1 ;  /* 0x0000003821047211 */ /* 0x0c2fe400078408ff */
[----:B------:R-:W-:Y:S02]  /*a670*/  LEA R2, P3, R34, R56, 0x1 ;  /* 0x0000003822027211 */ /* 0x000fe400078608ff */
[----:B------:R-:W-:Y:S02]  /*a680*/  LEA.HI.X.SX32 R5, R33, R58, 0x1, P2 ;  /* 0x0000003a21057211 */ /* 0x000fe400010f0eff */
[C---:B------:R-:W-:Y:S01]  /*a690*/  ISETP.LT.AND P2, PT, R32.reuse, c[0x0][0x17c], !P0 ;  /* 0x00005f0020007a0c */ /* 0x040fe20004741270 */
[----:B------:R-:W-:Y:S01]  /*a6a0*/  IMAD R32, R32, c[0x0][0x198], RZ ;  /* 0x0000660020207a24 */ /* 0x000fe200078e02ff */
[----:B------:R-:W-:-:S02]  /*a6b0*/  PRMT R40, R40, 0x7632, R40 ;  /* 0x0000763228287816 */ /* 0x000fc40000000028 */
[----:B------:R-:W-:Y:S02]  /*a6c0*/  LEA.HI.X.SX32 R3, R34, R58, 0x1, P3 ;  /* 0x0000003a22037211 */ /* 0x000fe400018f0eff */
[----:B------:R-:W-:Y:S02]  /*a6d0*/  PRMT R44, R44, 0x7632, R44 ;  /* 0x000076322c2c7816 */ /* 0x000fe4000000002c */
[----:B------:R-:W-:Y:S01]  /*a6e0*/  LEA R8, P3, R32, R56, 0x1 ;  /* 0x0000003820087211 */ /* 0x000fe200078608ff */
[----:B------:R0:W-:Y:S01]  /*a6f0*/  @P1 STG.E.U16 [R2.64], R40 ;  /* 0x0000002802001986 */ /* 0x0001e2000c101506 */
[----:B------:R-:W-:Y:S02]  /*a700*/  PRMT R48, R48, 0x7632, R48 ;  /* 0x0000763230307816 */ /* 0x000fe40000000030 */
[C---:B------:R-:W-:Y:S01]  /*a710*/  ISETP.LT.AND P1, PT, R31.reuse, c[0x0][0x17c], !P0 ;  /* 0x00005f001f007a0c */ /* 0x040fe20004721270 */
[----:B------:R1:W-:Y:S01]  /*a720*/  @P4 STG.E.U16 [R4.64], R44 ;  /* 0x0000002c04004986 */ /* 0x0003e2000c101506 */
[----:B------:R-:W-:Y:S01]  /*a730*/  LEA.HI.X.SX32 R9, R32, R58, 0x1, P3 ;  /* 0x0000003a20097211 */ /* 0x000fe200018f0eff */
[----:B------:R-:W-:Y:S01]  /*a740*/  IMAD R31, R31, c[0x0][0x198], RZ ;  /* 0x000066001f1f7a24 */ /* 0x000fe200078e02ff */
[C---:B------:R-:W-:Y:S01]  /*a750*/  ISETP.LT.AND P4, PT, R30.reuse, c[0x0][0x17c], !P0 ;  /* 0x00005f001e007a0c */ /* 0x040fe20004781270 */
[----:B------:R-:W-:Y:S01]  /*a760*/  IMAD R30, R30, c[0x0][0x198], RZ ;  /* 0x000066001e1e7a24 */ /* 0x000fe200078e02ff */
[C---:B------:R-:W-:Y:S01]  /*a770*/  ISETP.LT.AND P3, PT, R29.reuse, c[0x0][0x17c], !P0 ;  /* 0x00005f001d007a0c */ /* 0x040fe20004761270 */
[----:B------:R-:W-:Y:S01]  /*a780*/  IMAD R29, R29, c[0x0][0x198], RZ ;  /* 0x000066001d1d7a24 */ /* 0x000fe200078e02ff */
[----:B------:R2:W-:Y:S01]  /*a790*/  @P2 STG.E.U16 [R8.64], R48 ;  /* 0x0000003008002986 */ /* 0x0005e2000c101506 */
[----:B0-----:R-:W-:-:S03]  /*a7a0*/  LEA R2, P2, R31, R56, 0x1 ;  /* 0x000000381f027211 */ /* 0x001fc600078408ff */
[-C--:B------:R-:W-:Y:S02]  /*a7b0*/  LEA R6, P6, R29, R56.reuse, 0x1 ;  /* 0x000000381d067211 */ /* 0x080fe400078c08ff */
[----:B-1----:R-:W-:Y:S02]  /*a7c0*/  LEA R4, P5, R30, R56, 0x1 ;  /* 0x000000381e047211 */ /* 0x002fe400078a08ff */
[----:B------:R-:W-:Y:S02]  /*a7d0*/  PRMT R52, R52, 0x7632, R52 ;  /* 0x0000763234347816 */ /* 0x000fe40000000034 */
[-C--:B------:R-:W-:Y:S02]  /*a7e0*/  LEA.HI.X.SX32 R3, R31, R58.reuse, 0x1, P2 ;  /* 0x0000003a1f037211 */ /* 0x080fe400010f0eff */
[----:B------:R-:W-:Y:S02]  /*a7f0*/  PRMT R42, R42, 0x7632, R42 ;  /* 0x000076322a2a7816 */ /* 0x000fe4000000002a */
[----:B------:R-:W-:-:S02]  /*a800*/  LEA.HI.X.SX32 R5, R30, R58, 0x1, P5 ;  /* 0x0000003a1e057211 */ /* 0x000fc400028f0eff */
[----:B------:R-:W-:Y:S02]  /*a810*/  PRMT R46, R46, 0x7632, R46 ;  /* 0x000076322e2e7816 */ /* 0x000fe4000000002e */
[----:B------:R-:W-:Y:S01]  /*a820*/  LEA.HI.X.SX32 R7, R29, R58, 0x1, P6 ;  /* 0x0000003a1d077211 */ /* 0x000fe200030f0eff */
[----:B------:R0:W-:Y:S01]  /*a830*/  @P1 STG.E.U16 [R2.64], R52 ;  /* 0x0000003402001986 */ /* 0x0001e2000c101506 */
[C---:B------:R-:W-:Y:S01]  /*a840*/  ISETP.LT.AND P1, PT, R28.reuse, c[0x0][0x17c], !P0 ;  /* 0x00005f001c007a0c */ /* 0x040fe20004721270 */
[----:B------:R-:W-:Y:S02]  /*a850*/  IMAD R28, R28, c[0x0][0x198], RZ ;  /* 0x000066001c1c7a24 */ /* 0x000fe400078e02ff */
[----:B------:R1:W-:Y:S04]  /*a860*/  @P4 STG.E.U16 [R4.64], R42 ;  /* 0x0000002a04004986 */ /* 0x0003e8000c101506 */
[----:B------:R3:W-:Y:S01]  /*a870*/  @P3 STG.E.U16 [R6.64], R46 ;  /* 0x0000002e06003986 */ /* 0x0007e2000c101506 */
[C---:B------:R-:W-:Y:S01]  /*a880*/  ISETP.LT.AND P3, PT, R27.reuse, c[0x0][0x17c], !P0 ;  /* 0x00005f001b007a0c */ /* 0x040fe20004761270 */
[----:B------:R-:W-:Y:S01]  /*a890*/  IMAD R27, R27, c[0x0][0x198], RZ ;  /* 0x000066001b1b7a24 */ /* 0x000fe200078e02ff */
[C---:B------:R-:W-:Y:S01]  /*a8a0*/  ISETP.LT.AND P2, PT, R26.reuse, c[0x0][0x17c], !P0 ;  /* 0x00005f001a007a0c */ /* 0x040fe20004741270 */
[----:B------:R-:W-:Y:S01]  /*a8b0*/  IMAD R26, R26, c[0x0][0x198], RZ ;  /* 0x000066001a1a7a24 */ /* 0x000fe200078e02ff */
[----:B--2---:R-:W-:-:S02]  /*a8c0*/  LEA R8, P6, R28, R56, 0x1 ;  /* 0x000000381c087211 */ /* 0x004fc400078c08ff */
[C---:B------:R-:W-:Y:S01]  /*a8d0*/  ISETP.LT.AND P4, PT, R25.reuse, c[0x0][0x17c], !P0 ;  /* 0x00005f0019007a0c */ /* 0x040fe20004781270 */
[----:B------:R-:W-:Y:S01]  /*a8e0*/  IMAD R25, R25, c[0x0][0x198], RZ ;  /* 0x0000660019197a24 */ /* 0x000fe200078e02ff */
[----:B0-----:R-:W-:Y:S02]  /*a8f0*/  LEA R2, P5, R27, R56, 0x1 ;  /* 0x000000381b027211 */ /* 0x001fe400078a08ff */
[----:B------:R-:W-:Y:S02]  /*a900*/  PRMT R50, R50, 0x7632, R50 ;  /* 0x0000763232327816 */ /* 0x000fe40000000032 */
[----:B------:R-:W-:Y:S02]  /*a910*/  LEA.HI.X.SX32 R9, R28, R58, 0x1, P6 ;  /* 0x0000003a1c097211 */ /* 0x000fe400030f0eff */
[----:B-1----:R-:W-:Y:S02]  /*a920*/  LEA R4, P6, R26, R56, 0x1 ;  /* 0x000000381a047211 */ /* 0x002fe400078c08ff */
[----:B------:R-:W-:-:S02]  /*a930*/  PRMT R54, R54, 0x7632, R54 ;  /* 0x0000763236367816 */ /* 0x000fc40000000036 */
[----:B------:R-:W-:Y:S02]  /*a940*/  LEA.HI.X.SX32 R3, R27, R58, 0x1, P5 ;  /* 0x0000003a1b037211 */ /* 0x000fe400028f0eff */
[C---:B---3--:R-:W-:Y:S01]  /*a950*/  LEA R6, P5, R25.reuse, R56, 0x1 ;  /* 0x0000003819067211 */ /* 0x048fe200078a08ff */
[----:B------:R0:W-:Y:S01]  /*a960*/  @P1 STG.E.U16 [R8.64], R50 ;  /* 0x0000003208001986 */ /* 0x0001e2000c101506 */
[-C--:B------:R-:W-:Y:S02]  /*a970*/  LEA.HI.X.SX32 R5, R26, R58.reuse, 0x1, P6 ;  /* 0x0000003a1a057211 */ /* 0x080fe400030f0eff */
[----:B------:R-:W-:Y:S01]  /*a980*/  LEA.HI.X.SX32 R7, R25, R58, 0x1, P5 ;  /* 0x0000003a19077211 */ /* 0x000fe200028f0eff */
[----:B------:R1:W-:Y:S01]  /*a990*/  @P3 STG.E.U16 [R2.64], R54 ;  /* 0x0000003602003986 */ /* 0x0003e2000c101506 */
[C---:B------:R-:W-:Y:S01]  /*a9a0*/  ISETP.LT.AND P1, PT, R24.reuse, c[0x0][0x17c], !P0 ;  /* 0x00005f0018007a0c */ /* 0x040fe20004721270 */
[----:B------:R-:W-:Y:S01]  /*a9b0*/  IMAD R24, R24, c[0x0][0x198], RZ ;  /* 0x0000660018187a24 */ /* 0x000fe200078e02ff */
[C---:B------:R-:W-:Y:S01]  /*a9c0*/  ISETP.LT.AND P3, PT, R23.reuse, c[0x0][0x17c], !P0 ;  /* 0x00005f0017007a0c */ /* 0x040fe20004761270 */
[----:B------:R-:W-:Y:S01]  /*a9d0*/  IMAD R23, R23, c[0x0][0x198], RZ ;  /* 0x0000660017177a24 */ /* 0x000fe200078e02ff */
[----:B------:R2:W-:Y:S01]  /*a9e0*/  @P2 STG.E.U16 [R4.64], R41 ;  /* 0x0000002904002986 */ /* 0x0005e2000c101506 */
[C---:B------:R-:W-:Y:S01]  /*a9f0*/  ISETP.LT.AND P2, PT, R22.reuse, c[0x0][0x17c], !P0 ;  /* 0x00005f0016007a0c */ /* 0x040fe20004741270 */
[----:B------:R-:W-:Y:S01]  /*aa00*/  IMAD R22, R22, c[0x0][0x198], RZ ;  /* 0x0000660016167a24 */ /* 0x000fe200078e02ff */
[-C--:B0-----:R-:W-:Y:S01]  /*aa10*/  LEA R8, P6, R24, R56.reuse, 0x1 ;  /* 0x0000003818087211 */ /* 0x081fe200078c08ff */
[----:B------:R0:W-:Y:S01]  /*aa20*/  @P4 STG.E.U16 [R6.64], R45 ;  /* 0x0000002d06004986 */ /* 0x0001e2000c101506 */
[C---:B------:R-:W-:Y:S01]  /*aa30*/  ISETP.LT.AND P4, PT, R21.reuse, c[0x0][0x17c], !P0 ;  /* 0x00005f0015007a0c */ /* 0x040fe20004781270 */
[----:B------:R-:W-:Y:S01]  /*aa40*/  IMAD R21, R21, c[0x0][0x198], RZ ;  /* 0x0000660015157a24 */ /* 0x000fe200078e02ff */
[----:B-1----:R-:W-:-:S02]  /*aa50*/  LEA R2, P5, R23, R56, 0x1 ;  /* 0x0000003817027211 */ /* 0x002fc400078a08ff */
[-C--:B------:R-:W-:Y:S02]  /*aa60*/  LEA.HI.X.SX32 R9, R24, R58.reuse, 0x1, P6 ;  /* 0x0000003a18097211 */ /* 0x080fe400030f0eff */
[----:B------:R-:W-:Y:S02]  /*aa70*/  LEA.HI.X.SX32 R3, R23, R58, 0x1, P5 ;  /* 0x0000003a17037211 */ /* 0x000fe400028f0eff */
[CC--:B--2---:R-:W-:Y:S02]  /*aa80*/  LEA R4, P6, R22.reuse, R56.reuse, 0x1 ;  /* 0x0000003816047211 */ /* 0x0c4fe400078c08ff */
[C---:B0-----:R-:W-:Y:S01]  /*aa90*/  LEA R6, P5, R21.reuse, R56, 0x1 ;  /* 0x0000003815067211 */ /* 0x041fe200078a08ff */
        /* <DEDUP_REMOVED lines=19> */
[----:B0-----:R-:W-:Y:S02]  /*abd0*/  LEA R6, P5, R17, R56, 0x1 ;  /* 0x0000003811067211 */ /* 0x001fe400078a08ff */
[----:B------:R-:W-:Y:S02]  /*abe0*/  PRMT R41, R41, 0x7632, R41 ;  /* 0x0000763229297816 */ /* 0x000fe40000000029 */
[----:B------:R-:W-:-:S02]  /*abf0*/  LEA.HI.X.SX32 R5, R18, R58, 0x1, P6 ;  /* 0x0000003a12057211 */ /* 0x000fc400030f0eff */
[----:B------:R-:W-:Y:S02]  /*ac00*/  PRMT R45, R45, 0x7632, R45 ;  /* 0x000076322d2d7816 */ /* 0x000fe4000000002d */
[----:B------:R-:W-:Y:S01]  /*ac10*/  LEA.HI.X.SX32 R7, R17, R58, 0x1, P5 ;  /* 0x0000003a11077211 */ /* 0x000fe200028f0eff */
[----:B------:R-:W-:Y:S04]  /*ac20*/  @P1 STG.E.U16 [R8.64], R51 ;  /* 0x0000003308001986 */ /* 0x000fe8000c101506 */
[----:B------:R-:W-:Y:S04]  /*ac30*/  @P3 STG.E.U16 [R2.64], R55 ;  /* 0x0000003702003986 */ /* 0x000fe8000c101506 */
[----:B------:R0:W-:Y:S04]  /*ac40*/  @P2 STG.E.U16 [R4.64], R41 ;  /* 0x0000002904002986 */ /* 0x0001e8000c101506 */
[----:B------:R1:W-:Y:S01]  /*ac50*/  @P4 STG.E.U16 [R6.64], R45 ;  /* 0x0000002d06004986 */ /* 0x0003e2000c101506 */
[C---:B------:R-:W-:Y:S01]  /*ac60*/  ISETP.LT.AND P4, PT, R15.reuse, c[0x0][0x17c], !P0 ;  /* 0x00005f000f007a0c */ /* 0x040fe20004781270 */
[----:B------:R-:W-:Y:S01]  /*ac70*/  IMAD R15, R15, c[0x0][0x198], RZ ;  /* 0x000066000f0f7a24 */ /* 0x000fe200078e02ff */
[C---:B------:R-:W-:Y:S01]  /*ac80*/  ISETP.LT.AND P3, PT, R14.reuse, c[0x0][0x17c], !P0 ;  /* 0x00005f000e007a0c */ /* 0x040fe20004761270 */
[----:B------:R-:W-:-:S02]  /*ac90*/  IMAD R14, R14, c[0x0][0x198], RZ ;  /* 0x000066000e0e7a24 */ /* 0x000fc400078e02ff */
[----:B------:R-:W-:Y:S01]  /*aca0*/  IMAD R11, R13, c[0x0][0x198], RZ ;  /* 0x000066000d0b7a24 */ /* 0x000fe200078e02ff */
[CC--:B0-----:R-:W-:Y:S02]  /*acb0*/  LEA R4, P1, R15.reuse, R56.reuse, 0x1 ;  /* 0x000000380f047211 */ /* 0x0c1fe400078208ff */
[C---:B------:R-:W-:Y:S01]  /*acc0*/  ISETP.LT.AND P5, PT, R16.reuse, c[0x0][0x17c], !P0 ;  /* 0x00005f0010007a0c */ /* 0x040fe200047a1270 */
[----:B------:R-:W-:Y:S01]  /*acd0*/  IMAD R16, R16, c[0x0][0x198], RZ ;  /* 0x0000660010107a24 */ /* 0x000fe200078e02ff */
[----:B-1----:R-:W-:Y:S02]  /*ace0*/  LEA R6, P2, R14, R56, 0x1 ;  /* 0x000000380e067211 */ /* 0x002fe400078408ff */
[----:B------:R-:W-:Y:S02]  /*acf0*/  LEA.HI.X.SX32 R5, R15, R58, 0x1, P1 ;  /* 0x0000003a0f057211 */ /* 0x000fe400008f0eff */
[-C--:B------:R-:W-:Y:S01]  /*ad00*/  LEA R10, P1, R11, R56.reuse, 0x1 ;  /* 0x000000380b0a7211 */ /* 0x080fe200078208ff */
[----:B------:R-:W-:Y:S01]  /*ad10*/  IMAD R9, R12, c[0x0][0x198], RZ ;  /* 0x000066000c097a24 */ /* 0x000fe200078e02ff */
[----:B------:R-:W-:-:S02]  /*ad20*/  LEA R2, P6, R16, R56, 0x1 ;  /* 0x0000003810027211 */ /* 0x000fc400078c08ff */
[-C--:B------:R-:W-:Y:S02]  /*ad30*/  LEA.HI.X.SX32 R7, R14, R58.reuse, 0x1, P2 ;  /* 0x0000003a0e077211 */ /* 0x080fe400010f0eff */
[----:B------:R-:W-:Y:S02]  /*ad40*/  ISETP.LT.AND P2, PT, R12, c[0x0][0x17c], !P0 ;  /* 0x00005f000c007a0c */ /* 0x000fe40004741270 */
[-C--:B------:R-:W-:Y:S02]  /*ad50*/  LEA.HI.X.SX32 R11, R11, R58.reuse, 0x1, P1 ;  /* 0x0000003a0b0b7211 */ /* 0x080fe400008f0eff */
[----:B------:R-:W-:Y:S02]  /*ad60*/  ISETP.LT.AND P1, PT, R13, c[0x0][0x17c], !P0 ;  /* 0x00005f000d007a0c */ /* 0x000fe40004721270 */
[----:B------:R-:W-:Y:S02]  /*ad70*/  ISETP.LT.AND P0, PT, R0, c[0x0][0x17c], !P0 ;  /* 0x00005f0000007a0c */ /* 0x000fe40004701270 */
[----:B------:R-:W-:-:S02]  /*ad80*/  LEA.HI.X.SX32 R3, R16, R58, 0x1, P6 ;  /* 0x0000003a10037211 */ /* 0x000fc400030f0eff */
[----:B------:R-:W-:Y:S02]  /*ad90*/  LEA R8, P6, R9, R56, 0x1 ;  /* 0x0000003809087211 */ /* 0x000fe400078c08ff */
[----:B------:R-:W-:Y:S02]  /*ada0*/  PRMT R49, R49, 0x7632, R49 ;  /* 0x0000763231317816 */ /* 0x000fe40000000031 */
[----:B------:R-:W-:Y:S01]  /*adb0*/  PRMT R53, R53, 0x7632, R53 ;  /* 0x0000763235357816 */ /* 0x000fe20000000035 */
[----:B------:R-:W-:Y:S01]  /*adc0*/  IMAD R17, R0, c[0x0][0x198], RZ ;  /* 0x0000660000117a24 */ /* 0x000fe200078e02ff */
[----:B------:R-:W-:Y:S02]  /*add0*/  PRMT R43, R43, 0x7632, R43 ;  /* 0x000076322b2b7816 */ /* 0x000fe4000000002b */
[----:B------:R-:W-:Y:S02]  /*ade0*/  LEA.HI.X.SX32 R9, R9, R58, 0x1, P6 ;  /* 0x0000003a09097211 */ /* 0x000fe400030f0eff */
[----:B------:R-:W-:Y:S01]  /*adf0*/  PRMT R47, R47, 0x7632, R47 ;  /* 0x000076322f2f7816 */ /* 0x000fe2000000002f */
[----:B------:R0:W-:Y:S01]  /*ae00*/  @P5 STG.E.U16 [R2.64], R49 ;  /* 0x0000003102005986 */ /* 0x0001e2000c101506 */
[----:B------:R-:W-:-:S03]  /*ae10*/  PRMT R51, R51, 0x7632, R51 ;  /* 0x0000763233337816 */ /* 0x000fc60000000033 */
[----:B------:R0:W-:Y:S01]  /*ae20*/  @P4 STG.E.U16 [R4.64], R53 ;  /* 0x0000003504004986 */ /* 0x0001e2000c101506 */
[----:B------:R-:W-:-:S03]  /*ae30*/  LEA R12, P6, R17, R56, 0x1 ;  /* 0x00000038110c7211 */ /* 0x000fc600078c08ff */
[----:B------:R0:W-:Y:S04]  /*ae40*/  @P3 STG.E.U16 [R6.64], R43 ;  /* 0x0000002b06003986 */ /* 0x0001e8000c101506 */
[----:B------:R0:W-:Y:S01]  /*ae50*/  @P2 STG.E.U16 [R8.64], R47 ;  /* 0x0000002f08002986 */ /* 0x0001e2000c101506 */
[----:B------:R-:W-:-:S03]  /*ae60*/  LEA.HI.X.SX32 R13, R17, R58, 0x1, P6 ;  /* 0x0000003a110d7211 */ /* 0x000fc600030f0eff */
[----:B------:R0:W-:Y:S01]  /*ae70*/  @P1 STG.E.U16 [R10.64], R51 ;  /* 0x000000330a001986 */ /* 0x0001e2000c101506 */
[----:B------:R-:W-:Y:S05]  /*ae80*/  @!P0 EXIT ;  /* 0x000000000000894d */ /* 0x000fea0003800000 */
[----:B0-----:R-:W-:-:S05]  /*ae90*/  PRMT R6, R55, 0x7632, R6 ;  /* 0x0000763237067816 */ /* 0x001fca0000000006 */
[----:B------:R-:W-:Y:S01]  /*aea0*/  STG.E.U16 [R12.64], R6 ;  /* 0x000000060c007986 */ /* 0x000fe2000c101506 */
[----:B------:R-:W-:Y:S05]  /*aeb0*/  EXIT ;  /* 0x000000000000794d */ /* 0x000fea0003800000 */
.L_x_3:
[----:B------:R-:W-:-:S00]  /*aec0*/  BRA `(.L_x_3) ;  /* 0xfffffff000007947 */ /* 0x000fc0000383ffff */
[----:B------:R-:W-:-:S00]  /*aed0*/  NOP ;  /* 0x0000000000007918 */ /* 0x000fc00000000000 */
        /* <DEDUP_REMOVED lines=10> */
.L_x_4:


//--------------------- .nv.shared.matmul_kernel  --------------------------
	.section	.nv.shared.matmul_kernel,"aw",@nobits
	.sectionflags	@""
	.align	16
